//
// Generated by NVIDIA NVVM Compiler
//
// Compiler Build ID: CL-36424714
// Cuda compilation tools, release 13.0, V13.0.88
// Based on NVVM 20.0.0
//

.version 9.0
.target sm_100
.address_size 64

	// .globl	_Z20set_calculus_toolboxPdS_S_S_S_S_S_S_S_S_S_S_S_S_S_S_S_S_PKdS1_iiiddddi
.func  (.param .b64 func_retval0) __internal_accurate_pow
(
	.param .b64 __internal_accurate_pow_param_0,
	.param .b64 __internal_accurate_pow_param_1
)
;

.visible .entry _Z20set_calculus_toolboxPdS_S_S_S_S_S_S_S_S_S_S_S_S_S_S_S_S_PKdS1_iiiddddi(
	.param .u64 .ptr .align 1 _Z20set_calculus_toolboxPdS_S_S_S_S_S_S_S_S_S_S_S_S_S_S_S_S_PKdS1_iiiddddi_param_0,
	.param .u64 .ptr .align 1 _Z20set_calculus_toolboxPdS_S_S_S_S_S_S_S_S_S_S_S_S_S_S_S_S_PKdS1_iiiddddi_param_1,
	.param .u64 .ptr .align 1 _Z20set_calculus_toolboxPdS_S_S_S_S_S_S_S_S_S_S_S_S_S_S_S_S_PKdS1_iiiddddi_param_2,
	.param .u64 .ptr .align 1 _Z20set_calculus_toolboxPdS_S_S_S_S_S_S_S_S_S_S_S_S_S_S_S_S_PKdS1_iiiddddi_param_3,
	.param .u64 .ptr .align 1 _Z20set_calculus_toolboxPdS_S_S_S_S_S_S_S_S_S_S_S_S_S_S_S_S_PKdS1_iiiddddi_param_4,
	.param .u64 .ptr .align 1 _Z20set_calculus_toolboxPdS_S_S_S_S_S_S_S_S_S_S_S_S_S_S_S_S_PKdS1_iiiddddi_param_5,
	.param .u64 .ptr .align 1 _Z20set_calculus_toolboxPdS_S_S_S_S_S_S_S_S_S_S_S_S_S_S_S_S_PKdS1_iiiddddi_param_6,
	.param .u64 .ptr .align 1 _Z20set_calculus_toolboxPdS_S_S_S_S_S_S_S_S_S_S_S_S_S_S_S_S_PKdS1_iiiddddi_param_7,
	.param .u64 .ptr .align 1 _Z20set_calculus_toolboxPdS_S_S_S_S_S_S_S_S_S_S_S_S_S_S_S_S_PKdS1_iiiddddi_param_8,
	.param .u64 .ptr .align 1 _Z20set_calculus_toolboxPdS_S_S_S_S_S_S_S_S_S_S_S_S_S_S_S_S_PKdS1_iiiddddi_param_9,
	.param .u64 .ptr .align 1 _Z20set_calculus_toolboxPdS_S_S_S_S_S_S_S_S_S_S_S_S_S_S_S_S_PKdS1_iiiddddi_param_10,
	.param .u64 .ptr .align 1 _Z20set_calculus_toolboxPdS_S_S_S_S_S_S_S_S_S_S_S_S_S_S_S_S_PKdS1_iiiddddi_param_11,
	.param .u64 .ptr .align 1 _Z20set_calculus_toolboxPdS_S_S_S_S_S_S_S_S_S_S_S_S_S_S_S_S_PKdS1_iiiddddi_param_12,
	.param .u64 .ptr .align 1 _Z20set_calculus_toolboxPdS_S_S_S_S_S_S_S_S_S_S_S_S_S_S_S_S_PKdS1_iiiddddi_param_13,
	.param .u64 .ptr .align 1 _Z20set_calculus_toolboxPdS_S_S_S_S_S_S_S_S_S_S_S_S_S_S_S_S_PKdS1_iiiddddi_param_14,
	.param .u64 .ptr .align 1 _Z20set_calculus_toolboxPdS_S_S_S_S_S_S_S_S_S_S_S_S_S_S_S_S_PKdS1_iiiddddi_param_15,
	.param .u64 .ptr .align 1 _Z20set_calculus_toolboxPdS_S_S_S_S_S_S_S_S_S_S_S_S_S_S_S_S_PKdS1_iiiddddi_param_16,
	.param .u64 .ptr .align 1 _Z20set_calculus_toolboxPdS_S_S_S_S_S_S_S_S_S_S_S_S_S_S_S_S_PKdS1_iiiddddi_param_17,
	.param .u64 .ptr .align 1 _Z20set_calculus_toolboxPdS_S_S_S_S_S_S_S_S_S_S_S_S_S_S_S_S_PKdS1_iiiddddi_param_18,
	.param .u64 .ptr .align 1 _Z20set_calculus_toolboxPdS_S_S_S_S_S_S_S_S_S_S_S_S_S_S_S_S_PKdS1_iiiddddi_param_19,
	.param .u32 _Z20set_calculus_toolboxPdS_S_S_S_S_S_S_S_S_S_S_S_S_S_S_S_S_PKdS1_iiiddddi_param_20,
	.param .u32 _Z20set_calculus_toolboxPdS_S_S_S_S_S_S_S_S_S_S_S_S_S_S_S_S_PKdS1_iiiddddi_param_21,
	.param .u32 _Z20set_calculus_toolboxPdS_S_S_S_S_S_S_S_S_S_S_S_S_S_S_S_S_PKdS1_iiiddddi_param_22,
	.param .f64 _Z20set_calculus_toolboxPdS_S_S_S_S_S_S_S_S_S_S_S_S_S_S_S_S_PKdS1_iiiddddi_param_23,
	.param .f64 _Z20set_calculus_toolboxPdS_S_S_S_S_S_S_S_S_S_S_S_S_S_S_S_S_PKdS1_iiiddddi_param_24,
	.param .f64 _Z20set_calculus_toolboxPdS_S_S_S_S_S_S_S_S_S_S_S_S_S_S_S_S_PKdS1_iiiddddi_param_25,
	.param .f64 _Z20set_calculus_toolboxPdS_S_S_S_S_S_S_S_S_S_S_S_S_S_S_S_S_PKdS1_iiiddddi_param_26,
	.param .u32 _Z20set_calculus_toolboxPdS_S_S_S_S_S_S_S_S_S_S_S_S_S_S_S_S_PKdS1_iiiddddi_param_27
)
{
	.reg .pred 	%p<46>;
	.reg .b32 	%r<112>;
	.reg .b64 	%rd<115>;
	.reg .b64 	%fd<231>;

	ld.param.u64 	%rd9, [_Z20set_calculus_toolboxPdS_S_S_S_S_S_S_S_S_S_S_S_S_S_S_S_S_PKdS1_iiiddddi_param_1];
	ld.param.u64 	%rd11, [_Z20set_calculus_toolboxPdS_S_S_S_S_S_S_S_S_S_S_S_S_S_S_S_S_PKdS1_iiiddddi_param_3];
	ld.param.u64 	%rd12, [_Z20set_calculus_toolboxPdS_S_S_S_S_S_S_S_S_S_S_S_S_S_S_S_S_PKdS1_iiiddddi_param_4];
	ld.param.u64 	%rd13, [_Z20set_calculus_toolboxPdS_S_S_S_S_S_S_S_S_S_S_S_S_S_S_S_S_PKdS1_iiiddddi_param_5];
	ld.param.u64 	%rd14, [_Z20set_calculus_toolboxPdS_S_S_S_S_S_S_S_S_S_S_S_S_S_S_S_S_PKdS1_iiiddddi_param_6];
	ld.param.u64 	%rd15, [_Z20set_calculus_toolboxPdS_S_S_S_S_S_S_S_S_S_S_S_S_S_S_S_S_PKdS1_iiiddddi_param_7];
	ld.param.u64 	%rd16, [_Z20set_calculus_toolboxPdS_S_S_S_S_S_S_S_S_S_S_S_S_S_S_S_S_PKdS1_iiiddddi_param_8];
	ld.param.u64 	%rd17, [_Z20set_calculus_toolboxPdS_S_S_S_S_S_S_S_S_S_S_S_S_S_S_S_S_PKdS1_iiiddddi_param_9];
	ld.param.u64 	%rd18, [_Z20set_calculus_toolboxPdS_S_S_S_S_S_S_S_S_S_S_S_S_S_S_S_S_PKdS1_iiiddddi_param_10];
	ld.param.u64 	%rd19, [_Z20set_calculus_toolboxPdS_S_S_S_S_S_S_S_S_S_S_S_S_S_S_S_S_PKdS1_iiiddddi_param_11];
	ld.param.u64 	%rd20, [_Z20set_calculus_toolboxPdS_S_S_S_S_S_S_S_S_S_S_S_S_S_S_S_S_PKdS1_iiiddddi_param_12];
	ld.param.u64 	%rd21, [_Z20set_calculus_toolboxPdS_S_S_S_S_S_S_S_S_S_S_S_S_S_S_S_S_PKdS1_iiiddddi_param_13];
	ld.param.u64 	%rd22, [_Z20set_calculus_toolboxPdS_S_S_S_S_S_S_S_S_S_S_S_S_S_S_S_S_PKdS1_iiiddddi_param_14];
	ld.param.u64 	%rd23, [_Z20set_calculus_toolboxPdS_S_S_S_S_S_S_S_S_S_S_S_S_S_S_S_S_PKdS1_iiiddddi_param_15];
	ld.param.u64 	%rd24, [_Z20set_calculus_toolboxPdS_S_S_S_S_S_S_S_S_S_S_S_S_S_S_S_S_PKdS1_iiiddddi_param_16];
	ld.param.u64 	%rd25, [_Z20set_calculus_toolboxPdS_S_S_S_S_S_S_S_S_S_S_S_S_S_S_S_S_PKdS1_iiiddddi_param_17];
	ld.param.u64 	%rd26, [_Z20set_calculus_toolboxPdS_S_S_S_S_S_S_S_S_S_S_S_S_S_S_S_S_PKdS1_iiiddddi_param_18];
	ld.param.u64 	%rd27, [_Z20set_calculus_toolboxPdS_S_S_S_S_S_S_S_S_S_S_S_S_S_S_S_S_PKdS1_iiiddddi_param_19];
	ld.param.u32 	%r18, [_Z20set_calculus_toolboxPdS_S_S_S_S_S_S_S_S_S_S_S_S_S_S_S_S_PKdS1_iiiddddi_param_20];
	ld.param.u32 	%r21, [_Z20set_calculus_toolboxPdS_S_S_S_S_S_S_S_S_S_S_S_S_S_S_S_S_PKdS1_iiiddddi_param_21];
	ld.param.u32 	%r20, [_Z20set_calculus_toolboxPdS_S_S_S_S_S_S_S_S_S_S_S_S_S_S_S_S_PKdS1_iiiddddi_param_22];
	ld.param.f64 	%fd35, [_Z20set_calculus_toolboxPdS_S_S_S_S_S_S_S_S_S_S_S_S_S_S_S_S_PKdS1_iiiddddi_param_23];
	ld.param.f64 	%fd36, [_Z20set_calculus_toolboxPdS_S_S_S_S_S_S_S_S_S_S_S_S_S_S_S_S_PKdS1_iiiddddi_param_24];
	ld.param.f64 	%fd37, [_Z20set_calculus_toolboxPdS_S_S_S_S_S_S_S_S_S_S_S_S_S_S_S_S_PKdS1_iiiddddi_param_25];
	ld.param.f64 	%fd38, [_Z20set_calculus_toolboxPdS_S_S_S_S_S_S_S_S_S_S_S_S_S_S_S_S_PKdS1_iiiddddi_param_26];
	mov.u32 	%r22, %ctaid.x;
	mov.u32 	%r23, %ntid.x;
	mov.u32 	%r24, %tid.x;
	mad.lo.s32 	%r1, %r22, %r23, %r24;
	mov.u32 	%r25, %ctaid.y;
	mov.u32 	%r26, %ntid.y;
	mov.u32 	%r27, %tid.y;
	mad.lo.s32 	%r28, %r25, %r26, %r27;
	mov.u32 	%r29, %ctaid.z;
	mov.u32 	%r30, %ntid.z;
	mov.u32 	%r31, %tid.z;
	mad.lo.s32 	%r3, %r29, %r30, %r31;
	setp.ge.s32 	%p1, %r1, %r18;
	setp.ge.s32 	%p2, %r28, %r21;
	or.pred  	%p3, %p1, %p2;
	setp.ge.s32 	%p4, %r3, %r20;
	or.pred  	%p5, %p3, %p4;
	@%p5 bra 	$L__BB0_17;
	ld.param.u64 	%rd114, [_Z20set_calculus_toolboxPdS_S_S_S_S_S_S_S_S_S_S_S_S_S_S_S_S_PKdS1_iiiddddi_param_2];
	ld.param.u64 	%rd113, [_Z20set_calculus_toolboxPdS_S_S_S_S_S_S_S_S_S_S_S_S_S_S_S_S_PKdS1_iiiddddi_param_0];
	cvta.to.global.u64 	%rd28, %rd26;
	cvta.to.global.u64 	%rd29, %rd113;
	cvta.to.global.u64 	%rd30, %rd9;
	cvta.to.global.u64 	%rd31, %rd114;
	cvta.to.global.u64 	%rd32, %rd11;
	cvta.to.global.u64 	%rd33, %rd12;
	cvta.to.global.u64 	%rd34, %rd13;
	cvta.to.global.u64 	%rd35, %rd14;
	cvta.to.global.u64 	%rd36, %rd15;
	cvta.to.global.u64 	%rd37, %rd16;
	cvta.to.global.u64 	%rd38, %rd17;
	cvta.to.global.u64 	%rd39, %rd18;
	cvta.to.global.u64 	%rd40, %rd19;
	cvta.to.global.u64 	%rd41, %rd20;
	cvta.to.global.u64 	%rd42, %rd21;
	cvta.to.global.u64 	%rd1, %rd27;
	add.s32 	%r32, %r18, -1;
	cvt.rn.f64.s32 	%fd39, %r32;
	cvt.rn.f64.s32 	%fd40, %r1;
	max.f64 	%fd41, %fd40, 0d0000000000000000;
	setp.gt.f64 	%p6, %fd41, %fd39;
	selp.f64 	%fd42, %fd39, %fd41, %p6;
	cvt.rzi.s32.f64 	%r33, %fd42;
	add.s32 	%r34, %r21, -1;
	cvt.rn.f64.u32 	%fd43, %r34;
	cvt.rn.f64.u32 	%fd44, %r28;
	max.f64 	%fd45, %fd44, 0d0000000000000000;
	setp.gt.f64 	%p7, %fd45, %fd43;
	selp.f64 	%fd46, %fd43, %fd45, %p7;
	cvt.rzi.s32.f64 	%r35, %fd46;
	add.s32 	%r36, %r20, -1;
	cvt.rn.f64.u32 	%fd47, %r36;
	cvt.rn.f64.u32 	%fd48, %r3;
	max.f64 	%fd49, %fd48, 0d0000000000000000;
	setp.gt.f64 	%p8, %fd49, %fd47;
	selp.f64 	%fd50, %fd47, %fd49, %p8;
	cvt.rzi.s32.f64 	%r37, %fd50;
	mul.lo.s32 	%r38, %r37, %r21;
	add.s32 	%r39, %r38, %r35;
	mul.lo.s32 	%r40, %r39, %r18;
	add.s32 	%r4, %r40, %r33;
	add.s32 	%r41, %r28, 1;
	cvt.rn.f64.u32 	%fd51, %r41;
	max.f64 	%fd52, %fd51, 0d0000000000000000;
	setp.gt.f64 	%p9, %fd52, %fd43;
	selp.f64 	%fd53, %fd43, %fd52, %p9;
	cvt.rzi.s32.f64 	%r42, %fd53;
	add.s32 	%r43, %r38, %r42;
	mul.lo.s32 	%r44, %r43, %r18;
	add.s32 	%r5, %r44, %r33;
	add.s32 	%r45, %r28, -1;
	cvt.rn.f64.s32 	%fd54, %r45;
	max.f64 	%fd55, %fd54, 0d0000000000000000;
	setp.gt.f64 	%p10, %fd55, %fd43;
	selp.f64 	%fd56, %fd43, %fd55, %p10;
	cvt.rzi.s32.f64 	%r46, %fd56;
	add.s32 	%r47, %r38, %r46;
	mul.lo.s32 	%r48, %r47, %r18;
	add.s32 	%r6, %r48, %r33;
	add.s32 	%r49, %r1, 1;
	cvt.rn.f64.s32 	%fd57, %r49;
	max.f64 	%fd58, %fd57, 0d0000000000000000;
	setp.gt.f64 	%p11, %fd58, %fd39;
	selp.f64 	%fd59, %fd39, %fd58, %p11;
	cvt.rzi.s32.f64 	%r50, %fd59;
	add.s32 	%r7, %r40, %r50;
	add.s32 	%r51, %r1, -1;
	cvt.rn.f64.s32 	%fd60, %r51;
	max.f64 	%fd61, %fd60, 0d0000000000000000;
	setp.gt.f64 	%p12, %fd61, %fd39;
	selp.f64 	%fd62, %fd39, %fd61, %p12;
	cvt.rzi.s32.f64 	%r52, %fd62;
	add.s32 	%r8, %r40, %r52;
	add.s32 	%r53, %r3, 1;
	cvt.rn.f64.u32 	%fd63, %r53;
	max.f64 	%fd64, %fd63, 0d0000000000000000;
	setp.gt.f64 	%p13, %fd64, %fd47;
	selp.f64 	%fd65, %fd47, %fd64, %p13;
	cvt.rzi.s32.f64 	%r54, %fd65;
	mul.lo.s32 	%r55, %r54, %r21;
	add.s32 	%r56, %r55, %r35;
	mul.lo.s32 	%r57, %r56, %r18;
	add.s32 	%r9, %r57, %r33;
	add.s32 	%r58, %r3, -1;
	cvt.rn.f64.s32 	%fd66, %r58;
	max.f64 	%fd67, %fd66, 0d0000000000000000;
	setp.gt.f64 	%p14, %fd67, %fd47;
	selp.f64 	%fd68, %fd47, %fd67, %p14;
	cvt.rzi.s32.f64 	%r59, %fd68;
	mul.lo.s32 	%r60, %r59, %r21;
	add.s32 	%r61, %r60, %r35;
	mul.lo.s32 	%r62, %r61, %r18;
	add.s32 	%r10, %r62, %r33;
	mul.wide.s32 	%rd43, %r5, 8;
	add.s64 	%rd44, %rd28, %rd43;
	ld.global.f64 	%fd69, [%rd44];
	mul.wide.s32 	%rd45, %r6, 8;
	add.s64 	%rd46, %rd28, %rd45;
	ld.global.f64 	%fd70, [%rd46];
	sub.f64 	%fd71, %fd69, %fd70;
	add.f64 	%fd1, %fd35, %fd35;
	div.rn.f64 	%fd2, %fd71, %fd1;
	mul.wide.s32 	%rd47, %r7, 8;
	add.s64 	%rd48, %rd28, %rd47;
	ld.global.f64 	%fd72, [%rd48];
	mul.wide.s32 	%rd49, %r8, 8;
	add.s64 	%rd50, %rd28, %rd49;
	ld.global.f64 	%fd73, [%rd50];
	sub.f64 	%fd74, %fd72, %fd73;
	add.f64 	%fd3, %fd36, %fd36;
	div.rn.f64 	%fd4, %fd74, %fd3;
	mul.wide.s32 	%rd51, %r9, 8;
	add.s64 	%rd52, %rd28, %rd51;
	ld.global.f64 	%fd75, [%rd52];
	mul.wide.s32 	%rd53, %r10, 8;
	add.s64 	%rd54, %rd28, %rd53;
	ld.global.f64 	%fd76, [%rd54];
	sub.f64 	%fd77, %fd75, %fd76;
	add.f64 	%fd5, %fd37, %fd37;
	div.rn.f64 	%fd6, %fd77, %fd5;
	mul.f64 	%fd78, %fd4, %fd4;
	fma.rn.f64 	%fd79, %fd2, %fd2, %fd78;
	fma.rn.f64 	%fd80, %fd6, %fd6, %fd79;
	sqrt.rn.f64 	%fd81, %fd80;
	setp.lt.f64 	%p15, %fd81, 0d3D06849B86A12B9B;
	selp.f64 	%fd7, 0d3D06849B86A12B9B, %fd81, %p15;
	mul.wide.s32 	%rd55, %r4, 8;
	add.s64 	%rd56, %rd29, %rd55;
	st.global.f64 	[%rd56], %fd2;
	add.s64 	%rd57, %rd30, %rd55;
	st.global.f64 	[%rd57], %fd4;
	add.s64 	%rd58, %rd31, %rd55;
	st.global.f64 	[%rd58], %fd6;
	add.s64 	%rd59, %rd32, %rd55;
	st.global.f64 	[%rd59], %fd7;
	div.rn.f64 	%fd82, %fd2, %fd7;
	add.s64 	%rd60, %rd33, %rd55;
	st.global.f64 	[%rd60], %fd82;
	div.rn.f64 	%fd83, %fd4, %fd7;
	add.s64 	%rd61, %rd34, %rd55;
	st.global.f64 	[%rd61], %fd83;
	div.rn.f64 	%fd84, %fd6, %fd7;
	add.s64 	%rd62, %rd35, %rd55;
	st.global.f64 	[%rd62], %fd84;
	add.s32 	%r63, %r44, %r50;
	add.s32 	%r64, %r48, %r52;
	add.s32 	%r65, %r44, %r52;
	add.s32 	%r66, %r48, %r50;
	add.s32 	%r67, %r57, %r50;
	add.s32 	%r68, %r62, %r52;
	add.s32 	%r69, %r62, %r50;
	add.s32 	%r70, %r57, %r52;
	add.s32 	%r71, %r55, %r42;
	mad.lo.s32 	%r72, %r71, %r18, %r33;
	add.s32 	%r73, %r60, %r46;
	mad.lo.s32 	%r74, %r73, %r18, %r33;
	add.s32 	%r75, %r60, %r42;
	mad.lo.s32 	%r76, %r75, %r18, %r33;
	add.s32 	%r77, %r55, %r46;
	mad.lo.s32 	%r78, %r77, %r18, %r33;
	ld.global.f64 	%fd85, [%rd44];
	add.s64 	%rd63, %rd28, %rd55;
	ld.global.f64 	%fd86, [%rd63];
	add.f64 	%fd87, %fd86, %fd86;
	sub.f64 	%fd88, %fd85, %fd87;
	ld.global.f64 	%fd89, [%rd46];
	add.f64 	%fd90, %fd89, %fd88;
	mul.f64 	%fd8, %fd35, %fd35;
	div.rn.f64 	%fd9, %fd90, %fd8;
	ld.global.f64 	%fd91, [%rd48];
	sub.f64 	%fd92, %fd91, %fd87;
	ld.global.f64 	%fd93, [%rd50];
	add.f64 	%fd94, %fd93, %fd92;
	mul.f64 	%fd10, %fd36, %fd36;
	div.rn.f64 	%fd11, %fd94, %fd10;
	ld.global.f64 	%fd95, [%rd52];
	sub.f64 	%fd96, %fd95, %fd87;
	ld.global.f64 	%fd97, [%rd54];
	add.f64 	%fd98, %fd97, %fd96;
	mul.f64 	%fd12, %fd37, %fd37;
	div.rn.f64 	%fd13, %fd98, %fd12;
	mul.wide.s32 	%rd64, %r63, 8;
	add.s64 	%rd65, %rd28, %rd64;
	ld.global.f64 	%fd99, [%rd65];
	mul.wide.s32 	%rd66, %r64, 8;
	add.s64 	%rd67, %rd28, %rd66;
	ld.global.f64 	%fd100, [%rd67];
	add.f64 	%fd101, %fd99, %fd100;
	mul.wide.s32 	%rd68, %r66, 8;
	add.s64 	%rd69, %rd28, %rd68;
	ld.global.f64 	%fd102, [%rd69];
	sub.f64 	%fd103, %fd101, %fd102;
	mul.wide.s32 	%rd70, %r65, 8;
	add.s64 	%rd71, %rd28, %rd70;
	ld.global.f64 	%fd104, [%rd71];
	sub.f64 	%fd105, %fd103, %fd104;
	mul.f64 	%fd106, %fd38, 0d4010000000000000;
	mul.f64 	%fd107, %fd38, %fd106;
	div.rn.f64 	%fd14, %fd105, %fd107;
	mul.wide.s32 	%rd72, %r67, 8;
	add.s64 	%rd73, %rd28, %rd72;
	ld.global.f64 	%fd108, [%rd73];
	mul.wide.s32 	%rd74, %r68, 8;
	add.s64 	%rd75, %rd28, %rd74;
	ld.global.f64 	%fd109, [%rd75];
	add.f64 	%fd110, %fd108, %fd109;
	mul.wide.s32 	%rd76, %r69, 8;
	add.s64 	%rd77, %rd28, %rd76;
	ld.global.f64 	%fd111, [%rd77];
	sub.f64 	%fd112, %fd110, %fd111;
	mul.wide.s32 	%rd78, %r70, 8;
	add.s64 	%rd79, %rd28, %rd78;
	ld.global.f64 	%fd113, [%rd79];
	sub.f64 	%fd114, %fd112, %fd113;
	div.rn.f64 	%fd15, %fd114, %fd107;
	mul.wide.s32 	%rd80, %r72, 8;
	add.s64 	%rd81, %rd28, %rd80;
	ld.global.f64 	%fd115, [%rd81];
	mul.wide.s32 	%rd82, %r74, 8;
	add.s64 	%rd83, %rd28, %rd82;
	ld.global.f64 	%fd116, [%rd83];
	add.f64 	%fd117, %fd115, %fd116;
	mul.wide.s32 	%rd84, %r76, 8;
	add.s64 	%rd85, %rd28, %rd84;
	ld.global.f64 	%fd118, [%rd85];
	sub.f64 	%fd119, %fd117, %fd118;
	mul.wide.s32 	%rd86, %r78, 8;
	add.s64 	%rd87, %rd28, %rd86;
	ld.global.f64 	%fd120, [%rd87];
	sub.f64 	%fd121, %fd119, %fd120;
	div.rn.f64 	%fd16, %fd121, %fd107;
	add.f64 	%fd122, %fd9, %fd11;
	add.f64 	%fd17, %fd122, %fd13;
	add.s64 	%rd88, %rd36, %rd55;
	st.global.f64 	[%rd88], %fd9;
	add.s64 	%rd89, %rd37, %rd55;
	st.global.f64 	[%rd89], %fd11;
	add.s64 	%rd90, %rd38, %rd55;
	st.global.f64 	[%rd90], %fd13;
	add.s64 	%rd91, %rd39, %rd55;
	st.global.f64 	[%rd91], %fd14;
	add.s64 	%rd92, %rd40, %rd55;
	st.global.f64 	[%rd92], %fd15;
	add.s64 	%rd93, %rd41, %rd55;
	st.global.f64 	[%rd93], %fd16;
	add.s64 	%rd94, %rd42, %rd55;
	st.global.f64 	[%rd94], %fd17;
	mul.f64 	%fd123, %fd4, %fd14;
	fma.rn.f64 	%fd124, %fd2, %fd9, %fd123;
	fma.rn.f64 	%fd125, %fd6, %fd16, %fd124;
	mul.f64 	%fd126, %fd2, %fd14;
	fma.rn.f64 	%fd127, %fd4, %fd11, %fd126;
	fma.rn.f64 	%fd128, %fd6, %fd15, %fd127;
	mul.f64 	%fd129, %fd2, %fd16;
	fma.rn.f64 	%fd130, %fd4, %fd15, %fd129;
	fma.rn.f64 	%fd131, %fd6, %fd13, %fd130;
	mul.f64 	%fd132, %fd2, %fd125;
	fma.rn.f64 	%fd133, %fd4, %fd128, %fd132;
	fma.rn.f64 	%fd18, %fd6, %fd131, %fd133;
	{
	.reg .b32 %temp; 
	mov.b64 	{%temp, %r11}, %fd7;
	}
	mov.f64 	%fd134, 0d4008000000000000;
	{
	.reg .b32 %temp; 
	mov.b64 	{%temp, %r79}, %fd134;
	}
	and.b32  	%r13, %r79, 2146435072;
	setp.eq.s32 	%p16, %r13, 1073741824;
	abs.f64 	%fd19, %fd7;
	{ // callseq 0, 0
	.param .b64 param0;
	st.param.f64 	[param0], %fd19;
	.param .b64 param1;
	st.param.f64 	[param1], 0d4008000000000000;
	.param .b64 retval0;
	call.uni (retval0), 
	__internal_accurate_pow, 
	(
	param0, 
	param1
	);
	ld.param.f64 	%fd135, [retval0];
	} // callseq 0
	setp.lt.s32 	%p17, %r11, 0;
	neg.f64 	%fd137, %fd135;
	selp.f64 	%fd138, %fd137, %fd135, %p16;
	selp.f64 	%fd228, %fd138, %fd135, %p17;
	add.f64 	%fd139, %fd7, 0d4008000000000000;
	{
	.reg .b32 %temp; 
	mov.b64 	{%temp, %r80}, %fd139;
	}
	and.b32  	%r81, %r80, 2146435072;
	setp.ne.s32 	%p18, %r81, 2146435072;
	@%p18 bra 	$L__BB0_6;
	setp.num.f64 	%p19, %fd7, %fd7;
	@%p19 bra 	$L__BB0_4;
	mov.f64 	%fd140, 0d4008000000000000;
	add.rn.f64 	%fd228, %fd7, %fd140;
	bra.uni 	$L__BB0_6;
$L__BB0_4:
	setp.neu.f64 	%p20, %fd19, 0d7FF0000000000000;
	@%p20 bra 	$L__BB0_6;
	setp.lt.s32 	%p23, %r79, 0;
	selp.b32 	%r83, 0, 2146435072, %p23;
	and.b32  	%r84, %r79, 2147483647;
	setp.ne.s32 	%p24, %r84, 1071644672;
	or.b32  	%r85, %r83, -2147483648;
	selp.b32 	%r86, %r85, %r83, %p24;
	selp.b32 	%r87, %r86, %r83, %p16;
	selp.b32 	%r88, %r87, %r83, %p17;
	mov.b32 	%r89, 0;
	mov.b64 	%fd228, {%r89, %r88};
$L__BB0_6:
	setp.lt.s32 	%p25, %r11, 0;
	setp.eq.f64 	%p26, %fd7, 0d3FF0000000000000;
	selp.f64 	%fd141, 0d3FF0000000000000, %fd228, %p26;
	div.rn.f64 	%fd142, %fd18, %fd141;
	div.rn.f64 	%fd143, %fd17, %fd7;
	sub.f64 	%fd144, %fd142, %fd143;
	cvta.to.global.u64 	%rd95, %rd22;
	add.s64 	%rd97, %rd95, %rd55;
	st.global.f64 	[%rd97], %fd144;
	mul.f64 	%fd145, %fd11, %fd13;
	mul.f64 	%fd146, %fd15, %fd15;
	sub.f64 	%fd147, %fd145, %fd146;
	mul.f64 	%fd148, %fd15, %fd16;
	mul.f64 	%fd149, %fd13, %fd14;
	sub.f64 	%fd150, %fd148, %fd149;
	mul.f64 	%fd151, %fd4, %fd150;
	fma.rn.f64 	%fd152, %fd2, %fd147, %fd151;
	mul.f64 	%fd153, %fd14, %fd15;
	mul.f64 	%fd154, %fd11, %fd16;
	sub.f64 	%fd155, %fd153, %fd154;
	fma.rn.f64 	%fd156, %fd6, %fd155, %fd152;
	mul.f64 	%fd157, %fd9, %fd13;
	mul.f64 	%fd158, %fd16, %fd16;
	sub.f64 	%fd159, %fd157, %fd158;
	mul.f64 	%fd160, %fd4, %fd159;
	fma.rn.f64 	%fd161, %fd2, %fd150, %fd160;
	mul.f64 	%fd162, %fd14, %fd16;
	mul.f64 	%fd163, %fd9, %fd15;
	sub.f64 	%fd164, %fd162, %fd163;
	fma.rn.f64 	%fd165, %fd6, %fd164, %fd161;
	mul.f64 	%fd166, %fd4, %fd164;
	fma.rn.f64 	%fd167, %fd2, %fd155, %fd166;
	mul.f64 	%fd168, %fd9, %fd11;
	mul.f64 	%fd169, %fd14, %fd14;
	sub.f64 	%fd170, %fd168, %fd169;
	fma.rn.f64 	%fd171, %fd6, %fd170, %fd167;
	mul.f64 	%fd172, %fd4, %fd165;
	fma.rn.f64 	%fd173, %fd2, %fd156, %fd172;
	fma.rn.f64 	%fd24, %fd6, %fd171, %fd173;
	mov.f64 	%fd174, 0d4010000000000000;
	{
	.reg .b32 %temp; 
	mov.b64 	{%temp, %r90}, %fd174;
	}
	and.b32  	%r15, %r90, 2146435072;
	setp.eq.s32 	%p27, %r15, 1072693248;
	{ // callseq 1, 0
	.param .b64 param0;
	st.param.f64 	[param0], %fd19;
	.param .b64 param1;
	st.param.f64 	[param1], 0d4010000000000000;
	.param .b64 retval0;
	call.uni (retval0), 
	__internal_accurate_pow, 
	(
	param0, 
	param1
	);
	ld.param.f64 	%fd175, [retval0];
	} // callseq 1
	neg.f64 	%fd177, %fd175;
	selp.f64 	%fd178, %fd177, %fd175, %p27;
	selp.f64 	%fd229, %fd178, %fd175, %p25;
	add.f64 	%fd179, %fd7, 0d4010000000000000;
	{
	.reg .b32 %temp; 
	mov.b64 	{%temp, %r91}, %fd179;
	}
	and.b32  	%r92, %r91, 2146435072;
	setp.ne.s32 	%p28, %r92, 2146435072;
	@%p28 bra 	$L__BB0_11;
	setp.num.f64 	%p29, %fd7, %fd7;
	@%p29 bra 	$L__BB0_9;
	mov.f64 	%fd180, 0d4010000000000000;
	add.rn.f64 	%fd229, %fd7, %fd180;
	bra.uni 	$L__BB0_11;
$L__BB0_9:
	setp.neu.f64 	%p30, %fd19, 0d7FF0000000000000;
	@%p30 bra 	$L__BB0_11;
	setp.eq.s32 	%p31, %r15, 1072693248;
	setp.lt.s32 	%p32, %r11, 0;
	setp.lt.s32 	%p33, %r90, 0;
	selp.b32 	%r94, 0, 2146435072, %p33;
	and.b32  	%r95, %r90, 2147483647;
	setp.ne.s32 	%p34, %r95, 1071644672;
	or.b32  	%r96, %r94, -2147483648;
	selp.b32 	%r97, %r96, %r94, %p34;
	selp.b32 	%r98, %r97, %r94, %p31;
	selp.b32 	%r99, %r98, %r94, %p32;
	mov.b32 	%r100, 0;
	mov.b64 	%fd229, {%r100, %r99};
$L__BB0_11:
	setp.eq.f64 	%p35, %fd7, 0d3FF0000000000000;
	setp.lt.s32 	%p36, %r11, 0;
	selp.f64 	%fd29, 0d3FF0000000000000, %fd229, %p35;
	div.rn.f64 	%fd181, %fd24, %fd29;
	cvta.to.global.u64 	%rd98, %rd23;
	add.s64 	%rd100, %rd98, %rd55;
	st.global.f64 	[%rd100], %fd181;
	add.s64 	%rd2, %rd1, %rd43;
	ld.global.f64 	%fd182, [%rd2];
	add.s64 	%rd3, %rd1, %rd45;
	ld.global.f64 	%fd183, [%rd3];
	sub.f64 	%fd184, %fd182, %fd183;
	div.rn.f64 	%fd185, %fd184, %fd1;
	add.s64 	%rd4, %rd1, %rd47;
	ld.global.f64 	%fd186, [%rd4];
	add.s64 	%rd5, %rd1, %rd49;
	ld.global.f64 	%fd187, [%rd5];
	sub.f64 	%fd188, %fd186, %fd187;
	div.rn.f64 	%fd189, %fd188, %fd3;
	add.s64 	%rd6, %rd1, %rd51;
	ld.global.f64 	%fd190, [%rd6];
	add.s64 	%rd7, %rd1, %rd53;
	ld.global.f64 	%fd191, [%rd7];
	sub.f64 	%fd192, %fd190, %fd191;
	div.rn.f64 	%fd193, %fd192, %fd5;
	mul.f64 	%fd194, %fd4, %fd189;
	fma.rn.f64 	%fd195, %fd2, %fd185, %fd194;
	fma.rn.f64 	%fd30, %fd6, %fd193, %fd195;
	mov.f64 	%fd196, 0d4000000000000000;
	{
	.reg .b32 %temp; 
	mov.b64 	{%temp, %r101}, %fd196;
	}
	and.b32  	%r17, %r101, 2146435072;
	setp.eq.s32 	%p37, %r17, 1062207488;
	{ // callseq 2, 0
	.param .b64 param0;
	st.param.f64 	[param0], %fd19;
	.param .b64 param1;
	st.param.f64 	[param1], 0d4000000000000000;
	.param .b64 retval0;
	call.uni (retval0), 
	__internal_accurate_pow, 
	(
	param0, 
	param1
	);
	ld.param.f64 	%fd197, [retval0];
	} // callseq 2
	neg.f64 	%fd199, %fd197;
	selp.f64 	%fd200, %fd199, %fd197, %p37;
	selp.f64 	%fd230, %fd200, %fd197, %p36;
	add.f64 	%fd201, %fd7, 0d4000000000000000;
	{
	.reg .b32 %temp; 
	mov.b64 	{%temp, %r102}, %fd201;
	}
	and.b32  	%r103, %r102, 2146435072;
	setp.ne.s32 	%p38, %r103, 2146435072;
	@%p38 bra 	$L__BB0_16;
	setp.num.f64 	%p39, %fd7, %fd7;
	@%p39 bra 	$L__BB0_14;
	mov.f64 	%fd202, 0d4000000000000000;
	add.rn.f64 	%fd230, %fd7, %fd202;
	bra.uni 	$L__BB0_16;
$L__BB0_14:
	setp.neu.f64 	%p40, %fd19, 0d7FF0000000000000;
	@%p40 bra 	$L__BB0_16;
	setp.eq.s32 	%p41, %r17, 1062207488;
	setp.lt.s32 	%p42, %r11, 0;
	setp.lt.s32 	%p43, %r101, 0;
	selp.b32 	%r105, 0, 2146435072, %p43;
	and.b32  	%r106, %r101, 2147483647;
	setp.ne.s32 	%p44, %r106, 1071644672;
	or.b32  	%r107, %r105, -2147483648;
	selp.b32 	%r108, %r107, %r105, %p44;
	selp.b32 	%r109, %r108, %r105, %p41;
	selp.b32 	%r110, %r109, %r105, %p42;
	mov.b32 	%r111, 0;
	mov.b64 	%fd230, {%r111, %r110};
$L__BB0_16:
	setp.eq.f64 	%p45, %fd7, 0d3FF0000000000000;
	selp.f64 	%fd203, 0d3FF0000000000000, %fd230, %p45;
	div.rn.f64 	%fd204, %fd30, %fd203;
	cvta.to.global.u64 	%rd107, %rd24;
	add.s64 	%rd109, %rd107, %rd55;
	st.global.f64 	[%rd109], %fd204;
	ld.global.f64 	%fd205, [%rd2];
	add.s64 	%rd110, %rd1, %rd55;
	ld.global.f64 	%fd206, [%rd110];
	add.f64 	%fd207, %fd206, %fd206;
	sub.f64 	%fd208, %fd205, %fd207;
	ld.global.f64 	%fd209, [%rd3];
	add.f64 	%fd210, %fd209, %fd208;
	div.rn.f64 	%fd211, %fd210, %fd8;
	ld.global.f64 	%fd212, [%rd4];
	sub.f64 	%fd213, %fd212, %fd207;
	ld.global.f64 	%fd214, [%rd5];
	add.f64 	%fd215, %fd214, %fd213;
	div.rn.f64 	%fd216, %fd215, %fd10;
	ld.global.f64 	%fd217, [%rd6];
	sub.f64 	%fd218, %fd217, %fd207;
	ld.global.f64 	%fd219, [%rd7];
	add.f64 	%fd220, %fd219, %fd218;
	div.rn.f64 	%fd221, %fd220, %fd12;
	add.f64 	%fd222, %fd211, %fd216;
	add.f64 	%fd223, %fd222, %fd221;
	div.rn.f64 	%fd224, %fd223, %fd203;
	mul.f64 	%fd225, %fd17, %fd30;
	div.rn.f64 	%fd226, %fd225, %fd29;
	sub.f64 	%fd227, %fd224, %fd226;
	cvta.to.global.u64 	%rd111, %rd25;
	add.s64 	%rd112, %rd111, %rd55;
	st.global.f64 	[%rd112], %fd227;
$L__BB0_17:
	ret;

}
	// .globl	_Z25auxi_set_calculus_toolboxPdS_S_S_S_S_S_S_S_S_S_S_S_S_S_S_S_S_S_S_S_S_S_S_S_S_S_PKdS1_S1_S1_S1_S1_S1_S1_S1_S1_S1_S1_S1_S1_S1_iiiddddi
.visible .entry _Z25auxi_set_calculus_toolboxPdS_S_S_S_S_S_S_S_S_S_S_S_S_S_S_S_S_S_S_S_S_S_S_S_S_S_PKdS1_S1_S1_S1_S1_S1_S1_S1_S1_S1_S1_S1_S1_S1_iiiddddi(
	.param .u64 .ptr .align 1 _Z25auxi_set_calculus_toolboxPdS_S_S_S_S_S_S_S_S_S_S_S_S_S_S_S_S_S_S_S_S_S_S_S_S_S_PKdS1_S1_S1_S1_S1_S1_S1_S1_S1_S1_S1_S1_S1_S1_iiiddddi_param_0,
	.param .u64 .ptr .align 1 _Z25auxi_set_calculus_toolboxPdS_S_S_S_S_S_S_S_S_S_S_S_S_S_S_S_S_S_S_S_S_S_S_S_S_S_PKdS1_S1_S1_S1_S1_S1_S1_S1_S1_S1_S1_S1_S1_S1_iiiddddi_param_1,
	.param .u64 .ptr .align 1 _Z25auxi_set_calculus_toolboxPdS_S_S_S_S_S_S_S_S_S_S_S_S_S_S_S_S_S_S_S_S_S_S_S_S_S_PKdS1_S1_S1_S1_S1_S1_S1_S1_S1_S1_S1_S1_S1_S1_iiiddddi_param_2,
	.param .u64 .ptr .align 1 _Z25auxi_set_calculus_toolboxPdS_S_S_S_S_S_S_S_S_S_S_S_S_S_S_S_S_S_S_S_S_S_S_S_S_S_PKdS1_S1_S1_S1_S1_S1_S1_S1_S1_S1_S1_S1_S1_S1_iiiddddi_param_3,
	.param .u64 .ptr .align 1 _Z25auxi_set_calculus_toolboxPdS_S_S_S_S_S_S_S_S_S_S_S_S_S_S_S_S_S_S_S_S_S_S_S_S_S_PKdS1_S1_S1_S1_S1_S1_S1_S1_S1_S1_S1_S1_S1_S1_iiiddddi_param_4,
	.param .u64 .ptr .align 1 _Z25auxi_set_calculus_toolboxPdS_S_S_S_S_S_S_S_S_S_S_S_S_S_S_S_S_S_S_S_S_S_S_S_S_S_PKdS1_S1_S1_S1_S1_S1_S1_S1_S1_S1_S1_S1_S1_S1_iiiddddi_param_5,
	.param .u64 .ptr .align 1 _Z25auxi_set_calculus_toolboxPdS_S_S_S_S_S_S_S_S_S_S_S_S_S_S_S_S_S_S_S_S_S_S_S_S_S_PKdS1_S1_S1_S1_S1_S1_S1_S1_S1_S1_S1_S1_S1_S1_iiiddddi_param_6,
	.param .u64 .ptr .align 1 _Z25auxi_set_calculus_toolboxPdS_S_S_S_S_S_S_S_S_S_S_S_S_S_S_S_S_S_S_S_S_S_S_S_S_S_PKdS1_S1_S1_S1_S1_S1_S1_S1_S1_S1_S1_S1_S1_S1_iiiddddi_param_7,
	.param .u64 .ptr .align 1 _Z25auxi_set_calculus_toolboxPdS_S_S_S_S_S_S_S_S_S_S_S_S_S_S_S_S_S_S_S_S_S_S_S_S_S_PKdS1_S1_S1_S1_S1_S1_S1_S1_S1_S1_S1_S1_S1_S1_iiiddddi_param_8,
	.param .u64 .ptr .align 1 _Z25auxi_set_calculus_toolboxPdS_S_S_S_S_S_S_S_S_S_S_S_S_S_S_S_S_S_S_S_S_S_S_S_S_S_PKdS1_S1_S1_S1_S1_S1_S1_S1_S1_S1_S1_S1_S1_S1_iiiddddi_param_9,
	.param .u64 .ptr .align 1 _Z25auxi_set_calculus_toolboxPdS_S_S_S_S_S_S_S_S_S_S_S_S_S_S_S_S_S_S_S_S_S_S_S_S_S_PKdS1_S1_S1_S1_S1_S1_S1_S1_S1_S1_S1_S1_S1_S1_iiiddddi_param_10,
	.param .u64 .ptr .align 1 _Z25auxi_set_calculus_toolboxPdS_S_S_S_S_S_S_S_S_S_S_S_S_S_S_S_S_S_S_S_S_S_S_S_S_S_PKdS1_S1_S1_S1_S1_S1_S1_S1_S1_S1_S1_S1_S1_S1_iiiddddi_param_11,
	.param .u64 .ptr .align 1 _Z25auxi_set_calculus_toolboxPdS_S_S_S_S_S_S_S_S_S_S_S_S_S_S_S_S_S_S_S_S_S_S_S_S_S_PKdS1_S1_S1_S1_S1_S1_S1_S1_S1_S1_S1_S1_S1_S1_iiiddddi_param_12,
	.param .u64 .ptr .align 1 _Z25auxi_set_calculus_toolboxPdS_S_S_S_S_S_S_S_S_S_S_S_S_S_S_S_S_S_S_S_S_S_S_S_S_S_PKdS1_S1_S1_S1_S1_S1_S1_S1_S1_S1_S1_S1_S1_S1_iiiddddi_param_13,
	.param .u64 .ptr .align 1 _Z25auxi_set_calculus_toolboxPdS_S_S_S_S_S_S_S_S_S_S_S_S_S_S_S_S_S_S_S_S_S_S_S_S_S_PKdS1_S1_S1_S1_S1_S1_S1_S1_S1_S1_S1_S1_S1_S1_iiiddddi_param_14,
	.param .u64 .ptr .align 1 _Z25auxi_set_calculus_toolboxPdS_S_S_S_S_S_S_S_S_S_S_S_S_S_S_S_S_S_S_S_S_S_S_S_S_S_PKdS1_S1_S1_S1_S1_S1_S1_S1_S1_S1_S1_S1_S1_S1_iiiddddi_param_15,
	.param .u64 .ptr .align 1 _Z25auxi_set_calculus_toolboxPdS_S_S_S_S_S_S_S_S_S_S_S_S_S_S_S_S_S_S_S_S_S_S_S_S_S_PKdS1_S1_S1_S1_S1_S1_S1_S1_S1_S1_S1_S1_S1_S1_iiiddddi_param_16,
	.param .u64 .ptr .align 1 _Z25auxi_set_calculus_toolboxPdS_S_S_S_S_S_S_S_S_S_S_S_S_S_S_S_S_S_S_S_S_S_S_S_S_S_PKdS1_S1_S1_S1_S1_S1_S1_S1_S1_S1_S1_S1_S1_S1_iiiddddi_param_17,
	.param .u64 .ptr .align 1 _Z25auxi_set_calculus_toolboxPdS_S_S_S_S_S_S_S_S_S_S_S_S_S_S_S_S_S_S_S_S_S_S_S_S_S_PKdS1_S1_S1_S1_S1_S1_S1_S1_S1_S1_S1_S1_S1_S1_iiiddddi_param_18,
	.param .u64 .ptr .align 1 _Z25auxi_set_calculus_toolboxPdS_S_S_S_S_S_S_S_S_S_S_S_S_S_S_S_S_S_S_S_S_S_S_S_S_S_PKdS1_S1_S1_S1_S1_S1_S1_S1_S1_S1_S1_S1_S1_S1_iiiddddi_param_19,
	.param .u64 .ptr .align 1 _Z25auxi_set_calculus_toolboxPdS_S_S_S_S_S_S_S_S_S_S_S_S_S_S_S_S_S_S_S_S_S_S_S_S_S_PKdS1_S1_S1_S1_S1_S1_S1_S1_S1_S1_S1_S1_S1_S1_iiiddddi_param_20,
	.param .u64 .ptr .align 1 _Z25auxi_set_calculus_toolboxPdS_S_S_S_S_S_S_S_S_S_S_S_S_S_S_S_S_S_S_S_S_S_S_S_S_S_PKdS1_S1_S1_S1_S1_S1_S1_S1_S1_S1_S1_S1_S1_S1_iiiddddi_param_21,
	.param .u64 .ptr .align 1 _Z25auxi_set_calculus_toolboxPdS_S_S_S_S_S_S_S_S_S_S_S_S_S_S_S_S_S_S_S_S_S_S_S_S_S_PKdS1_S1_S1_S1_S1_S1_S1_S1_S1_S1_S1_S1_S1_S1_iiiddddi_param_22,
	.param .u64 .ptr .align 1 _Z25auxi_set_calculus_toolboxPdS_S_S_S_S_S_S_S_S_S_S_S_S_S_S_S_S_S_S_S_S_S_S_S_S_S_PKdS1_S1_S1_S1_S1_S1_S1_S1_S1_S1_S1_S1_S1_S1_iiiddddi_param_23,
	.param .u64 .ptr .align 1 _Z25auxi_set_calculus_toolboxPdS_S_S_S_S_S_S_S_S_S_S_S_S_S_S_S_S_S_S_S_S_S_S_S_S_S_PKdS1_S1_S1_S1_S1_S1_S1_S1_S1_S1_S1_S1_S1_S1_iiiddddi_param_24,
	.param .u64 .ptr .align 1 _Z25auxi_set_calculus_toolboxPdS_S_S_S_S_S_S_S_S_S_S_S_S_S_S_S_S_S_S_S_S_S_S_S_S_S_PKdS1_S1_S1_S1_S1_S1_S1_S1_S1_S1_S1_S1_S1_S1_iiiddddi_param_25,
	.param .u64 .ptr .align 1 _Z25auxi_set_calculus_toolboxPdS_S_S_S_S_S_S_S_S_S_S_S_S_S_S_S_S_S_S_S_S_S_S_S_S_S_PKdS1_S1_S1_S1_S1_S1_S1_S1_S1_S1_S1_S1_S1_S1_iiiddddi_param_26,
	.param .u64 .ptr .align 1 _Z25auxi_set_calculus_toolboxPdS_S_S_S_S_S_S_S_S_S_S_S_S_S_S_S_S_S_S_S_S_S_S_S_S_S_PKdS1_S1_S1_S1_S1_S1_S1_S1_S1_S1_S1_S1_S1_S1_iiiddddi_param_27,
	.param .u64 .ptr .align 1 _Z25auxi_set_calculus_toolboxPdS_S_S_S_S_S_S_S_S_S_S_S_S_S_S_S_S_S_S_S_S_S_S_S_S_S_PKdS1_S1_S1_S1_S1_S1_S1_S1_S1_S1_S1_S1_S1_S1_iiiddddi_param_28,
	.param .u64 .ptr .align 1 _Z25auxi_set_calculus_toolboxPdS_S_S_S_S_S_S_S_S_S_S_S_S_S_S_S_S_S_S_S_S_S_S_S_S_S_PKdS1_S1_S1_S1_S1_S1_S1_S1_S1_S1_S1_S1_S1_S1_iiiddddi_param_29,
	.param .u64 .ptr .align 1 _Z25auxi_set_calculus_toolboxPdS_S_S_S_S_S_S_S_S_S_S_S_S_S_S_S_S_S_S_S_S_S_S_S_S_S_PKdS1_S1_S1_S1_S1_S1_S1_S1_S1_S1_S1_S1_S1_S1_iiiddddi_param_30,
	.param .u64 .ptr .align 1 _Z25auxi_set_calculus_toolboxPdS_S_S_S_S_S_S_S_S_S_S_S_S_S_S_S_S_S_S_S_S_S_S_S_S_S_PKdS1_S1_S1_S1_S1_S1_S1_S1_S1_S1_S1_S1_S1_S1_iiiddddi_param_31,
	.param .u64 .ptr .align 1 _Z25auxi_set_calculus_toolboxPdS_S_S_S_S_S_S_S_S_S_S_S_S_S_S_S_S_S_S_S_S_S_S_S_S_S_PKdS1_S1_S1_S1_S1_S1_S1_S1_S1_S1_S1_S1_S1_S1_iiiddddi_param_32,
	.param .u64 .ptr .align 1 _Z25auxi_set_calculus_toolboxPdS_S_S_S_S_S_S_S_S_S_S_S_S_S_S_S_S_S_S_S_S_S_S_S_S_S_PKdS1_S1_S1_S1_S1_S1_S1_S1_S1_S1_S1_S1_S1_S1_iiiddddi_param_33,
	.param .u64 .ptr .align 1 _Z25auxi_set_calculus_toolboxPdS_S_S_S_S_S_S_S_S_S_S_S_S_S_S_S_S_S_S_S_S_S_S_S_S_S_PKdS1_S1_S1_S1_S1_S1_S1_S1_S1_S1_S1_S1_S1_S1_iiiddddi_param_34,
	.param .u64 .ptr .align 1 _Z25auxi_set_calculus_toolboxPdS_S_S_S_S_S_S_S_S_S_S_S_S_S_S_S_S_S_S_S_S_S_S_S_S_S_PKdS1_S1_S1_S1_S1_S1_S1_S1_S1_S1_S1_S1_S1_S1_iiiddddi_param_35,
	.param .u64 .ptr .align 1 _Z25auxi_set_calculus_toolboxPdS_S_S_S_S_S_S_S_S_S_S_S_S_S_S_S_S_S_S_S_S_S_S_S_S_S_PKdS1_S1_S1_S1_S1_S1_S1_S1_S1_S1_S1_S1_S1_S1_iiiddddi_param_36,
	.param .u64 .ptr .align 1 _Z25auxi_set_calculus_toolboxPdS_S_S_S_S_S_S_S_S_S_S_S_S_S_S_S_S_S_S_S_S_S_S_S_S_S_PKdS1_S1_S1_S1_S1_S1_S1_S1_S1_S1_S1_S1_S1_S1_iiiddddi_param_37,
	.param .u64 .ptr .align 1 _Z25auxi_set_calculus_toolboxPdS_S_S_S_S_S_S_S_S_S_S_S_S_S_S_S_S_S_S_S_S_S_S_S_S_S_PKdS1_S1_S1_S1_S1_S1_S1_S1_S1_S1_S1_S1_S1_S1_iiiddddi_param_38,
	.param .u64 .ptr .align 1 _Z25auxi_set_calculus_toolboxPdS_S_S_S_S_S_S_S_S_S_S_S_S_S_S_S_S_S_S_S_S_S_S_S_S_S_PKdS1_S1_S1_S1_S1_S1_S1_S1_S1_S1_S1_S1_S1_S1_iiiddddi_param_39,
	.param .u64 .ptr .align 1 _Z25auxi_set_calculus_toolboxPdS_S_S_S_S_S_S_S_S_S_S_S_S_S_S_S_S_S_S_S_S_S_S_S_S_S_PKdS1_S1_S1_S1_S1_S1_S1_S1_S1_S1_S1_S1_S1_S1_iiiddddi_param_40,
	.param .u64 .ptr .align 1 _Z25auxi_set_calculus_toolboxPdS_S_S_S_S_S_S_S_S_S_S_S_S_S_S_S_S_S_S_S_S_S_S_S_S_S_PKdS1_S1_S1_S1_S1_S1_S1_S1_S1_S1_S1_S1_S1_S1_iiiddddi_param_41,
	.param .u32 _Z25auxi_set_calculus_toolboxPdS_S_S_S_S_S_S_S_S_S_S_S_S_S_S_S_S_S_S_S_S_S_S_S_S_S_PKdS1_S1_S1_S1_S1_S1_S1_S1_S1_S1_S1_S1_S1_S1_iiiddddi_param_42,
	.param .u32 _Z25auxi_set_calculus_toolboxPdS_S_S_S_S_S_S_S_S_S_S_S_S_S_S_S_S_S_S_S_S_S_S_S_S_S_PKdS1_S1_S1_S1_S1_S1_S1_S1_S1_S1_S1_S1_S1_S1_iiiddddi_param_43,
	.param .u32 _Z25auxi_set_calculus_toolboxPdS_S_S_S_S_S_S_S_S_S_S_S_S_S_S_S_S_S_S_S_S_S_S_S_S_S_PKdS1_S1_S1_S1_S1_S1_S1_S1_S1_S1_S1_S1_S1_S1_iiiddddi_param_44,
	.param .f64 _Z25auxi_set_calculus_toolboxPdS_S_S_S_S_S_S_S_S_S_S_S_S_S_S_S_S_S_S_S_S_S_S_S_S_S_PKdS1_S1_S1_S1_S1_S1_S1_S1_S1_S1_S1_S1_S1_S1_iiiddddi_param_45,
	.param .f64 _Z25auxi_set_calculus_toolboxPdS_S_S_S_S_S_S_S_S_S_S_S_S_S_S_S_S_S_S_S_S_S_S_S_S_S_PKdS1_S1_S1_S1_S1_S1_S1_S1_S1_S1_S1_S1_S1_S1_iiiddddi_param_46,
	.param .f64 _Z25auxi_set_calculus_toolboxPdS_S_S_S_S_S_S_S_S_S_S_S_S_S_S_S_S_S_S_S_S_S_S_S_S_S_PKdS1_S1_S1_S1_S1_S1_S1_S1_S1_S1_S1_S1_S1_S1_iiiddddi_param_47,
	.param .f64 _Z25auxi_set_calculus_toolboxPdS_S_S_S_S_S_S_S_S_S_S_S_S_S_S_S_S_S_S_S_S_S_S_S_S_S_PKdS1_S1_S1_S1_S1_S1_S1_S1_S1_S1_S1_S1_S1_S1_iiiddddi_param_48,
	.param .u32 _Z25auxi_set_calculus_toolboxPdS_S_S_S_S_S_S_S_S_S_S_S_S_S_S_S_S_S_S_S_S_S_S_S_S_S_PKdS1_S1_S1_S1_S1_S1_S1_S1_S1_S1_S1_S1_S1_S1_iiiddddi_param_49
)
{
	.reg .pred 	%p<50>;
	.reg .b32 	%r<119>;
	.reg .b64 	%rd<221>;
	.reg .b64 	%fd<344>;

	ld.param.u32 	%r19, [_Z25auxi_set_calculus_toolboxPdS_S_S_S_S_S_S_S_S_S_S_S_S_S_S_S_S_S_S_S_S_S_S_S_S_S_PKdS1_S1_S1_S1_S1_S1_S1_S1_S1_S1_S1_S1_S1_S1_iiiddddi_param_42];
	ld.param.u32 	%r22, [_Z25auxi_set_calculus_toolboxPdS_S_S_S_S_S_S_S_S_S_S_S_S_S_S_S_S_S_S_S_S_S_S_S_S_S_PKdS1_S1_S1_S1_S1_S1_S1_S1_S1_S1_S1_S1_S1_S1_iiiddddi_param_43];
	ld.param.u32 	%r21, [_Z25auxi_set_calculus_toolboxPdS_S_S_S_S_S_S_S_S_S_S_S_S_S_S_S_S_S_S_S_S_S_S_S_S_S_PKdS1_S1_S1_S1_S1_S1_S1_S1_S1_S1_S1_S1_S1_S1_iiiddddi_param_44];
	mov.u32 	%r23, %ctaid.x;
	mov.u32 	%r24, %ntid.x;
	mov.u32 	%r25, %tid.x;
	mad.lo.s32 	%r1, %r23, %r24, %r25;
	mov.u32 	%r26, %ctaid.y;
	mov.u32 	%r27, %ntid.y;
	mov.u32 	%r28, %tid.y;
	mad.lo.s32 	%r29, %r26, %r27, %r28;
	mov.u32 	%r30, %ctaid.z;
	mov.u32 	%r31, %ntid.z;
	mov.u32 	%r32, %tid.z;
	mad.lo.s32 	%r3, %r30, %r31, %r32;
	setp.ge.s32 	%p1, %r1, %r19;
	setp.ge.s32 	%p2, %r29, %r22;
	or.pred  	%p3, %p1, %p2;
	setp.ge.s32 	%p4, %r3, %r21;
	or.pred  	%p5, %p3, %p4;
	@%p5 bra 	$L__BB1_19;
	ld.param.f64 	%fd339, [_Z25auxi_set_calculus_toolboxPdS_S_S_S_S_S_S_S_S_S_S_S_S_S_S_S_S_S_S_S_S_S_S_S_S_S_PKdS1_S1_S1_S1_S1_S1_S1_S1_S1_S1_S1_S1_S1_S1_iiiddddi_param_48];
	ld.param.f64 	%fd338, [_Z25auxi_set_calculus_toolboxPdS_S_S_S_S_S_S_S_S_S_S_S_S_S_S_S_S_S_S_S_S_S_S_S_S_S_PKdS1_S1_S1_S1_S1_S1_S1_S1_S1_S1_S1_S1_S1_S1_iiiddddi_param_47];
	ld.param.f64 	%fd337, [_Z25auxi_set_calculus_toolboxPdS_S_S_S_S_S_S_S_S_S_S_S_S_S_S_S_S_S_S_S_S_S_S_S_S_S_PKdS1_S1_S1_S1_S1_S1_S1_S1_S1_S1_S1_S1_S1_S1_iiiddddi_param_46];
	ld.param.f64 	%fd336, [_Z25auxi_set_calculus_toolboxPdS_S_S_S_S_S_S_S_S_S_S_S_S_S_S_S_S_S_S_S_S_S_S_S_S_S_PKdS1_S1_S1_S1_S1_S1_S1_S1_S1_S1_S1_S1_S1_S1_iiiddddi_param_45];
	ld.param.u32 	%r118, [_Z25auxi_set_calculus_toolboxPdS_S_S_S_S_S_S_S_S_S_S_S_S_S_S_S_S_S_S_S_S_S_S_S_S_S_PKdS1_S1_S1_S1_S1_S1_S1_S1_S1_S1_S1_S1_S1_S1_iiiddddi_param_44];
	ld.param.u32 	%r117, [_Z25auxi_set_calculus_toolboxPdS_S_S_S_S_S_S_S_S_S_S_S_S_S_S_S_S_S_S_S_S_S_S_S_S_S_PKdS1_S1_S1_S1_S1_S1_S1_S1_S1_S1_S1_S1_S1_S1_iiiddddi_param_42];
	ld.param.u64 	%rd220, [_Z25auxi_set_calculus_toolboxPdS_S_S_S_S_S_S_S_S_S_S_S_S_S_S_S_S_S_S_S_S_S_S_S_S_S_PKdS1_S1_S1_S1_S1_S1_S1_S1_S1_S1_S1_S1_S1_S1_iiiddddi_param_41];
	ld.param.u64 	%rd219, [_Z25auxi_set_calculus_toolboxPdS_S_S_S_S_S_S_S_S_S_S_S_S_S_S_S_S_S_S_S_S_S_S_S_S_S_PKdS1_S1_S1_S1_S1_S1_S1_S1_S1_S1_S1_S1_S1_S1_iiiddddi_param_40];
	ld.param.u64 	%rd218, [_Z25auxi_set_calculus_toolboxPdS_S_S_S_S_S_S_S_S_S_S_S_S_S_S_S_S_S_S_S_S_S_S_S_S_S_PKdS1_S1_S1_S1_S1_S1_S1_S1_S1_S1_S1_S1_S1_S1_iiiddddi_param_39];
	ld.param.u64 	%rd217, [_Z25auxi_set_calculus_toolboxPdS_S_S_S_S_S_S_S_S_S_S_S_S_S_S_S_S_S_S_S_S_S_S_S_S_S_PKdS1_S1_S1_S1_S1_S1_S1_S1_S1_S1_S1_S1_S1_S1_iiiddddi_param_38];
	ld.param.u64 	%rd216, [_Z25auxi_set_calculus_toolboxPdS_S_S_S_S_S_S_S_S_S_S_S_S_S_S_S_S_S_S_S_S_S_S_S_S_S_PKdS1_S1_S1_S1_S1_S1_S1_S1_S1_S1_S1_S1_S1_S1_iiiddddi_param_37];
	ld.param.u64 	%rd215, [_Z25auxi_set_calculus_toolboxPdS_S_S_S_S_S_S_S_S_S_S_S_S_S_S_S_S_S_S_S_S_S_S_S_S_S_PKdS1_S1_S1_S1_S1_S1_S1_S1_S1_S1_S1_S1_S1_S1_iiiddddi_param_36];
	ld.param.u64 	%rd214, [_Z25auxi_set_calculus_toolboxPdS_S_S_S_S_S_S_S_S_S_S_S_S_S_S_S_S_S_S_S_S_S_S_S_S_S_PKdS1_S1_S1_S1_S1_S1_S1_S1_S1_S1_S1_S1_S1_S1_iiiddddi_param_35];
	ld.param.u64 	%rd213, [_Z25auxi_set_calculus_toolboxPdS_S_S_S_S_S_S_S_S_S_S_S_S_S_S_S_S_S_S_S_S_S_S_S_S_S_PKdS1_S1_S1_S1_S1_S1_S1_S1_S1_S1_S1_S1_S1_S1_iiiddddi_param_34];
	ld.param.u64 	%rd212, [_Z25auxi_set_calculus_toolboxPdS_S_S_S_S_S_S_S_S_S_S_S_S_S_S_S_S_S_S_S_S_S_S_S_S_S_PKdS1_S1_S1_S1_S1_S1_S1_S1_S1_S1_S1_S1_S1_S1_iiiddddi_param_33];
	ld.param.u64 	%rd211, [_Z25auxi_set_calculus_toolboxPdS_S_S_S_S_S_S_S_S_S_S_S_S_S_S_S_S_S_S_S_S_S_S_S_S_S_PKdS1_S1_S1_S1_S1_S1_S1_S1_S1_S1_S1_S1_S1_S1_iiiddddi_param_32];
	ld.param.u64 	%rd210, [_Z25auxi_set_calculus_toolboxPdS_S_S_S_S_S_S_S_S_S_S_S_S_S_S_S_S_S_S_S_S_S_S_S_S_S_PKdS1_S1_S1_S1_S1_S1_S1_S1_S1_S1_S1_S1_S1_S1_iiiddddi_param_31];
	ld.param.u64 	%rd209, [_Z25auxi_set_calculus_toolboxPdS_S_S_S_S_S_S_S_S_S_S_S_S_S_S_S_S_S_S_S_S_S_S_S_S_S_PKdS1_S1_S1_S1_S1_S1_S1_S1_S1_S1_S1_S1_S1_S1_iiiddddi_param_30];
	ld.param.u64 	%rd208, [_Z25auxi_set_calculus_toolboxPdS_S_S_S_S_S_S_S_S_S_S_S_S_S_S_S_S_S_S_S_S_S_S_S_S_S_PKdS1_S1_S1_S1_S1_S1_S1_S1_S1_S1_S1_S1_S1_S1_iiiddddi_param_29];
	ld.param.u64 	%rd207, [_Z25auxi_set_calculus_toolboxPdS_S_S_S_S_S_S_S_S_S_S_S_S_S_S_S_S_S_S_S_S_S_S_S_S_S_PKdS1_S1_S1_S1_S1_S1_S1_S1_S1_S1_S1_S1_S1_S1_iiiddddi_param_28];
	ld.param.u64 	%rd206, [_Z25auxi_set_calculus_toolboxPdS_S_S_S_S_S_S_S_S_S_S_S_S_S_S_S_S_S_S_S_S_S_S_S_S_S_PKdS1_S1_S1_S1_S1_S1_S1_S1_S1_S1_S1_S1_S1_S1_iiiddddi_param_27];
	ld.param.u64 	%rd200, [_Z25auxi_set_calculus_toolboxPdS_S_S_S_S_S_S_S_S_S_S_S_S_S_S_S_S_S_S_S_S_S_S_S_S_S_PKdS1_S1_S1_S1_S1_S1_S1_S1_S1_S1_S1_S1_S1_S1_iiiddddi_param_21];
	ld.param.u64 	%rd199, [_Z25auxi_set_calculus_toolboxPdS_S_S_S_S_S_S_S_S_S_S_S_S_S_S_S_S_S_S_S_S_S_S_S_S_S_PKdS1_S1_S1_S1_S1_S1_S1_S1_S1_S1_S1_S1_S1_S1_iiiddddi_param_20];
	ld.param.u64 	%rd198, [_Z25auxi_set_calculus_toolboxPdS_S_S_S_S_S_S_S_S_S_S_S_S_S_S_S_S_S_S_S_S_S_S_S_S_S_PKdS1_S1_S1_S1_S1_S1_S1_S1_S1_S1_S1_S1_S1_S1_iiiddddi_param_19];
	ld.param.u64 	%rd197, [_Z25auxi_set_calculus_toolboxPdS_S_S_S_S_S_S_S_S_S_S_S_S_S_S_S_S_S_S_S_S_S_S_S_S_S_PKdS1_S1_S1_S1_S1_S1_S1_S1_S1_S1_S1_S1_S1_S1_iiiddddi_param_18];
	ld.param.u64 	%rd196, [_Z25auxi_set_calculus_toolboxPdS_S_S_S_S_S_S_S_S_S_S_S_S_S_S_S_S_S_S_S_S_S_S_S_S_S_PKdS1_S1_S1_S1_S1_S1_S1_S1_S1_S1_S1_S1_S1_S1_iiiddddi_param_17];
	ld.param.u64 	%rd195, [_Z25auxi_set_calculus_toolboxPdS_S_S_S_S_S_S_S_S_S_S_S_S_S_S_S_S_S_S_S_S_S_S_S_S_S_PKdS1_S1_S1_S1_S1_S1_S1_S1_S1_S1_S1_S1_S1_S1_iiiddddi_param_16];
	ld.param.u64 	%rd194, [_Z25auxi_set_calculus_toolboxPdS_S_S_S_S_S_S_S_S_S_S_S_S_S_S_S_S_S_S_S_S_S_S_S_S_S_PKdS1_S1_S1_S1_S1_S1_S1_S1_S1_S1_S1_S1_S1_S1_iiiddddi_param_15];
	ld.param.u64 	%rd193, [_Z25auxi_set_calculus_toolboxPdS_S_S_S_S_S_S_S_S_S_S_S_S_S_S_S_S_S_S_S_S_S_S_S_S_S_PKdS1_S1_S1_S1_S1_S1_S1_S1_S1_S1_S1_S1_S1_S1_iiiddddi_param_14];
	ld.param.u64 	%rd192, [_Z25auxi_set_calculus_toolboxPdS_S_S_S_S_S_S_S_S_S_S_S_S_S_S_S_S_S_S_S_S_S_S_S_S_S_PKdS1_S1_S1_S1_S1_S1_S1_S1_S1_S1_S1_S1_S1_S1_iiiddddi_param_13];
	ld.param.u64 	%rd191, [_Z25auxi_set_calculus_toolboxPdS_S_S_S_S_S_S_S_S_S_S_S_S_S_S_S_S_S_S_S_S_S_S_S_S_S_PKdS1_S1_S1_S1_S1_S1_S1_S1_S1_S1_S1_S1_S1_S1_iiiddddi_param_12];
	ld.param.u64 	%rd190, [_Z25auxi_set_calculus_toolboxPdS_S_S_S_S_S_S_S_S_S_S_S_S_S_S_S_S_S_S_S_S_S_S_S_S_S_PKdS1_S1_S1_S1_S1_S1_S1_S1_S1_S1_S1_S1_S1_S1_iiiddddi_param_11];
	ld.param.u64 	%rd189, [_Z25auxi_set_calculus_toolboxPdS_S_S_S_S_S_S_S_S_S_S_S_S_S_S_S_S_S_S_S_S_S_S_S_S_S_PKdS1_S1_S1_S1_S1_S1_S1_S1_S1_S1_S1_S1_S1_S1_iiiddddi_param_10];
	ld.param.u64 	%rd188, [_Z25auxi_set_calculus_toolboxPdS_S_S_S_S_S_S_S_S_S_S_S_S_S_S_S_S_S_S_S_S_S_S_S_S_S_PKdS1_S1_S1_S1_S1_S1_S1_S1_S1_S1_S1_S1_S1_S1_iiiddddi_param_9];
	ld.param.u64 	%rd187, [_Z25auxi_set_calculus_toolboxPdS_S_S_S_S_S_S_S_S_S_S_S_S_S_S_S_S_S_S_S_S_S_S_S_S_S_PKdS1_S1_S1_S1_S1_S1_S1_S1_S1_S1_S1_S1_S1_S1_iiiddddi_param_8];
	ld.param.u64 	%rd186, [_Z25auxi_set_calculus_toolboxPdS_S_S_S_S_S_S_S_S_S_S_S_S_S_S_S_S_S_S_S_S_S_S_S_S_S_PKdS1_S1_S1_S1_S1_S1_S1_S1_S1_S1_S1_S1_S1_S1_iiiddddi_param_7];
	ld.param.u64 	%rd185, [_Z25auxi_set_calculus_toolboxPdS_S_S_S_S_S_S_S_S_S_S_S_S_S_S_S_S_S_S_S_S_S_S_S_S_S_PKdS1_S1_S1_S1_S1_S1_S1_S1_S1_S1_S1_S1_S1_S1_iiiddddi_param_6];
	ld.param.u64 	%rd184, [_Z25auxi_set_calculus_toolboxPdS_S_S_S_S_S_S_S_S_S_S_S_S_S_S_S_S_S_S_S_S_S_S_S_S_S_PKdS1_S1_S1_S1_S1_S1_S1_S1_S1_S1_S1_S1_S1_S1_iiiddddi_param_5];
	ld.param.u64 	%rd183, [_Z25auxi_set_calculus_toolboxPdS_S_S_S_S_S_S_S_S_S_S_S_S_S_S_S_S_S_S_S_S_S_S_S_S_S_PKdS1_S1_S1_S1_S1_S1_S1_S1_S1_S1_S1_S1_S1_S1_iiiddddi_param_4];
	ld.param.u64 	%rd182, [_Z25auxi_set_calculus_toolboxPdS_S_S_S_S_S_S_S_S_S_S_S_S_S_S_S_S_S_S_S_S_S_S_S_S_S_PKdS1_S1_S1_S1_S1_S1_S1_S1_S1_S1_S1_S1_S1_S1_iiiddddi_param_3];
	ld.param.u64 	%rd181, [_Z25auxi_set_calculus_toolboxPdS_S_S_S_S_S_S_S_S_S_S_S_S_S_S_S_S_S_S_S_S_S_S_S_S_S_PKdS1_S1_S1_S1_S1_S1_S1_S1_S1_S1_S1_S1_S1_S1_iiiddddi_param_2];
	ld.param.u64 	%rd180, [_Z25auxi_set_calculus_toolboxPdS_S_S_S_S_S_S_S_S_S_S_S_S_S_S_S_S_S_S_S_S_S_S_S_S_S_PKdS1_S1_S1_S1_S1_S1_S1_S1_S1_S1_S1_S1_S1_S1_iiiddddi_param_1];
	ld.param.u64 	%rd179, [_Z25auxi_set_calculus_toolboxPdS_S_S_S_S_S_S_S_S_S_S_S_S_S_S_S_S_S_S_S_S_S_S_S_S_S_PKdS1_S1_S1_S1_S1_S1_S1_S1_S1_S1_S1_S1_S1_S1_iiiddddi_param_0];
	cvta.to.global.u64 	%rd50, %rd206;
	cvta.to.global.u64 	%rd51, %rd179;
	cvta.to.global.u64 	%rd52, %rd180;
	cvta.to.global.u64 	%rd53, %rd181;
	cvta.to.global.u64 	%rd54, %rd182;
	cvta.to.global.u64 	%rd55, %rd208;
	cvta.to.global.u64 	%rd56, %rd209;
	cvta.to.global.u64 	%rd57, %rd210;
	cvta.to.global.u64 	%rd58, %rd183;
	cvta.to.global.u64 	%rd59, %rd184;
	cvta.to.global.u64 	%rd60, %rd185;
	cvta.to.global.u64 	%rd61, %rd186;
	cvta.to.global.u64 	%rd62, %rd187;
	cvta.to.global.u64 	%rd63, %rd188;
	cvta.to.global.u64 	%rd64, %rd189;
	cvta.to.global.u64 	%rd65, %rd212;
	cvta.to.global.u64 	%rd66, %rd213;
	cvta.to.global.u64 	%rd67, %rd214;
	cvta.to.global.u64 	%rd68, %rd190;
	cvta.to.global.u64 	%rd69, %rd191;
	cvta.to.global.u64 	%rd70, %rd192;
	cvta.to.global.u64 	%rd71, %rd193;
	cvta.to.global.u64 	%rd72, %rd194;
	cvta.to.global.u64 	%rd73, %rd195;
	cvta.to.global.u64 	%rd74, %rd196;
	cvta.to.global.u64 	%rd75, %rd197;
	cvta.to.global.u64 	%rd76, %rd198;
	cvta.to.global.u64 	%rd77, %rd199;
	cvta.to.global.u64 	%rd78, %rd215;
	cvta.to.global.u64 	%rd79, %rd216;
	cvta.to.global.u64 	%rd80, %rd217;
	cvta.to.global.u64 	%rd81, %rd218;
	cvta.to.global.u64 	%rd82, %rd219;
	cvta.to.global.u64 	%rd83, %rd220;
	cvta.to.global.u64 	%rd84, %rd211;
	cvta.to.global.u64 	%rd85, %rd200;
	cvta.to.global.u64 	%rd1, %rd207;
	add.s32 	%r33, %r117, -1;
	cvt.rn.f64.s32 	%fd52, %r33;
	cvt.rn.f64.s32 	%fd53, %r1;
	max.f64 	%fd54, %fd53, 0d0000000000000000;
	setp.gt.f64 	%p6, %fd54, %fd52;
	selp.f64 	%fd55, %fd52, %fd54, %p6;
	cvt.rzi.s32.f64 	%r34, %fd55;
	add.s32 	%r35, %r22, -1;
	cvt.rn.f64.u32 	%fd56, %r35;
	cvt.rn.f64.u32 	%fd57, %r29;
	max.f64 	%fd58, %fd57, 0d0000000000000000;
	setp.gt.f64 	%p7, %fd58, %fd56;
	selp.f64 	%fd59, %fd56, %fd58, %p7;
	cvt.rzi.s32.f64 	%r36, %fd59;
	add.s32 	%r37, %r118, -1;
	cvt.rn.f64.u32 	%fd60, %r37;
	cvt.rn.f64.u32 	%fd61, %r3;
	max.f64 	%fd62, %fd61, 0d0000000000000000;
	setp.gt.f64 	%p8, %fd62, %fd60;
	selp.f64 	%fd63, %fd60, %fd62, %p8;
	cvt.rzi.s32.f64 	%r38, %fd63;
	mul.lo.s32 	%r39, %r38, %r22;
	add.s32 	%r40, %r39, %r36;
	mul.lo.s32 	%r41, %r40, %r117;
	add.s32 	%r4, %r41, %r34;
	add.s32 	%r42, %r29, 1;
	cvt.rn.f64.u32 	%fd64, %r42;
	max.f64 	%fd65, %fd64, 0d0000000000000000;
	setp.gt.f64 	%p9, %fd65, %fd56;
	selp.f64 	%fd66, %fd56, %fd65, %p9;
	cvt.rzi.s32.f64 	%r43, %fd66;
	add.s32 	%r44, %r39, %r43;
	mul.lo.s32 	%r45, %r44, %r117;
	add.s32 	%r5, %r45, %r34;
	add.s32 	%r46, %r29, -1;
	cvt.rn.f64.s32 	%fd67, %r46;
	max.f64 	%fd68, %fd67, 0d0000000000000000;
	setp.gt.f64 	%p10, %fd68, %fd56;
	selp.f64 	%fd69, %fd56, %fd68, %p10;
	cvt.rzi.s32.f64 	%r47, %fd69;
	add.s32 	%r48, %r39, %r47;
	mul.lo.s32 	%r49, %r48, %r117;
	add.s32 	%r6, %r49, %r34;
	add.s32 	%r50, %r1, 1;
	cvt.rn.f64.s32 	%fd70, %r50;
	max.f64 	%fd71, %fd70, 0d0000000000000000;
	setp.gt.f64 	%p11, %fd71, %fd52;
	selp.f64 	%fd72, %fd52, %fd71, %p11;
	cvt.rzi.s32.f64 	%r51, %fd72;
	add.s32 	%r7, %r41, %r51;
	add.s32 	%r52, %r1, -1;
	cvt.rn.f64.s32 	%fd73, %r52;
	max.f64 	%fd74, %fd73, 0d0000000000000000;
	setp.gt.f64 	%p12, %fd74, %fd52;
	selp.f64 	%fd75, %fd52, %fd74, %p12;
	cvt.rzi.s32.f64 	%r53, %fd75;
	add.s32 	%r8, %r41, %r53;
	add.s32 	%r54, %r3, 1;
	cvt.rn.f64.u32 	%fd76, %r54;
	max.f64 	%fd77, %fd76, 0d0000000000000000;
	setp.gt.f64 	%p13, %fd77, %fd60;
	selp.f64 	%fd78, %fd60, %fd77, %p13;
	cvt.rzi.s32.f64 	%r55, %fd78;
	mul.lo.s32 	%r56, %r55, %r22;
	add.s32 	%r57, %r56, %r36;
	mul.lo.s32 	%r58, %r57, %r117;
	add.s32 	%r9, %r58, %r34;
	add.s32 	%r59, %r3, -1;
	cvt.rn.f64.s32 	%fd79, %r59;
	max.f64 	%fd80, %fd79, 0d0000000000000000;
	setp.gt.f64 	%p14, %fd80, %fd60;
	selp.f64 	%fd81, %fd60, %fd80, %p14;
	cvt.rzi.s32.f64 	%r60, %fd81;
	mul.lo.s32 	%r61, %r60, %r22;
	add.s32 	%r62, %r61, %r36;
	mul.lo.s32 	%r63, %r62, %r117;
	add.s32 	%r10, %r63, %r34;
	mul.wide.s32 	%rd86, %r5, 8;
	add.s64 	%rd87, %rd50, %rd86;
	ld.global.f64 	%fd82, [%rd87];
	mul.wide.s32 	%rd88, %r6, 8;
	add.s64 	%rd89, %rd50, %rd88;
	ld.global.f64 	%fd83, [%rd89];
	sub.f64 	%fd84, %fd82, %fd83;
	add.f64 	%fd1, %fd336, %fd336;
	div.rn.f64 	%fd2, %fd84, %fd1;
	mul.wide.s32 	%rd90, %r7, 8;
	add.s64 	%rd91, %rd50, %rd90;
	ld.global.f64 	%fd85, [%rd91];
	mul.wide.s32 	%rd92, %r8, 8;
	add.s64 	%rd93, %rd50, %rd92;
	ld.global.f64 	%fd86, [%rd93];
	sub.f64 	%fd87, %fd85, %fd86;
	add.f64 	%fd3, %fd337, %fd337;
	div.rn.f64 	%fd4, %fd87, %fd3;
	mul.wide.s32 	%rd94, %r9, 8;
	add.s64 	%rd95, %rd50, %rd94;
	ld.global.f64 	%fd88, [%rd95];
	mul.wide.s32 	%rd96, %r10, 8;
	add.s64 	%rd97, %rd50, %rd96;
	ld.global.f64 	%fd89, [%rd97];
	sub.f64 	%fd90, %fd88, %fd89;
	add.f64 	%fd5, %fd338, %fd338;
	div.rn.f64 	%fd6, %fd90, %fd5;
	mul.f64 	%fd91, %fd4, %fd4;
	fma.rn.f64 	%fd92, %fd2, %fd2, %fd91;
	fma.rn.f64 	%fd93, %fd6, %fd6, %fd92;
	sqrt.rn.f64 	%fd94, %fd93;
	setp.lt.f64 	%p15, %fd94, 0d3D06849B86A12B9B;
	selp.f64 	%fd7, 0d3D06849B86A12B9B, %fd94, %p15;
	mul.wide.s32 	%rd98, %r4, 8;
	add.s64 	%rd99, %rd51, %rd98;
	st.global.f64 	[%rd99], %fd2;
	add.s64 	%rd100, %rd52, %rd98;
	st.global.f64 	[%rd100], %fd4;
	add.s64 	%rd101, %rd53, %rd98;
	st.global.f64 	[%rd101], %fd6;
	add.s64 	%rd102, %rd54, %rd98;
	st.global.f64 	[%rd102], %fd7;
	add.s64 	%rd103, %rd55, %rd98;
	ld.global.f64 	%fd8, [%rd103];
	add.s64 	%rd104, %rd56, %rd98;
	ld.global.f64 	%fd9, [%rd104];
	add.s64 	%rd105, %rd57, %rd98;
	ld.global.f64 	%fd10, [%rd105];
	mul.f64 	%fd95, %fd6, %fd9;
	mul.f64 	%fd96, %fd4, %fd10;
	sub.f64 	%fd97, %fd95, %fd96;
	mul.f64 	%fd98, %fd2, %fd10;
	mul.f64 	%fd99, %fd6, %fd8;
	sub.f64 	%fd100, %fd98, %fd99;
	mul.f64 	%fd101, %fd4, %fd8;
	mul.f64 	%fd102, %fd2, %fd9;
	sub.f64 	%fd103, %fd101, %fd102;
	mul.f64 	%fd104, %fd100, %fd100;
	fma.rn.f64 	%fd105, %fd97, %fd97, %fd104;
	fma.rn.f64 	%fd106, %fd103, %fd103, %fd105;
	sqrt.rn.f64 	%fd107, %fd106;
	setp.lt.f64 	%p16, %fd107, 0d3D06849B86A12B9B;
	selp.f64 	%fd108, 0d3D06849B86A12B9B, %fd107, %p16;
	add.s64 	%rd106, %rd58, %rd98;
	st.global.f64 	[%rd106], %fd97;
	add.s64 	%rd107, %rd59, %rd98;
	st.global.f64 	[%rd107], %fd100;
	add.s64 	%rd108, %rd60, %rd98;
	st.global.f64 	[%rd108], %fd103;
	add.s64 	%rd109, %rd61, %rd98;
	st.global.f64 	[%rd109], %fd108;
	div.rn.f64 	%fd11, %fd97, %fd108;
	div.rn.f64 	%fd12, %fd100, %fd108;
	div.rn.f64 	%fd13, %fd103, %fd108;
	add.s64 	%rd110, %rd62, %rd98;
	st.global.f64 	[%rd110], %fd11;
	add.s64 	%rd111, %rd63, %rd98;
	st.global.f64 	[%rd111], %fd12;
	add.s64 	%rd112, %rd64, %rd98;
	st.global.f64 	[%rd112], %fd13;
	add.s64 	%rd113, %rd65, %rd98;
	ld.global.f64 	%fd109, [%rd113];
	add.s64 	%rd114, %rd66, %rd98;
	ld.global.f64 	%fd110, [%rd114];
	add.s64 	%rd115, %rd67, %rd98;
	ld.global.f64 	%fd111, [%rd115];
	mul.f64 	%fd112, %fd12, %fd111;
	mul.f64 	%fd113, %fd13, %fd110;
	sub.f64 	%fd14, %fd112, %fd113;
	mul.f64 	%fd114, %fd109, %fd13;
	mul.f64 	%fd115, %fd11, %fd111;
	sub.f64 	%fd15, %fd114, %fd115;
	mul.f64 	%fd116, %fd11, %fd110;
	mul.f64 	%fd117, %fd109, %fd12;
	sub.f64 	%fd16, %fd116, %fd117;
	add.s64 	%rd116, %rd68, %rd98;
	st.global.f64 	[%rd116], %fd14;
	add.s64 	%rd117, %rd69, %rd98;
	st.global.f64 	[%rd117], %fd15;
	add.s64 	%rd118, %rd70, %rd98;
	st.global.f64 	[%rd118], %fd16;
	add.s32 	%r64, %r45, %r51;
	add.s32 	%r65, %r49, %r53;
	add.s32 	%r66, %r45, %r53;
	add.s32 	%r67, %r49, %r51;
	add.s32 	%r68, %r58, %r51;
	add.s32 	%r69, %r63, %r53;
	add.s32 	%r70, %r63, %r51;
	add.s32 	%r71, %r58, %r53;
	add.s32 	%r72, %r56, %r43;
	mad.lo.s32 	%r73, %r72, %r117, %r34;
	add.s32 	%r74, %r61, %r47;
	mad.lo.s32 	%r75, %r74, %r117, %r34;
	add.s32 	%r76, %r61, %r43;
	mad.lo.s32 	%r77, %r76, %r117, %r34;
	add.s32 	%r78, %r56, %r47;
	mad.lo.s32 	%r79, %r78, %r117, %r34;
	ld.global.f64 	%fd118, [%rd87];
	add.s64 	%rd119, %rd50, %rd98;
	ld.global.f64 	%fd119, [%rd119];
	add.f64 	%fd120, %fd119, %fd119;
	sub.f64 	%fd121, %fd118, %fd120;
	ld.global.f64 	%fd122, [%rd89];
	add.f64 	%fd123, %fd122, %fd121;
	mul.f64 	%fd17, %fd336, %fd336;
	div.rn.f64 	%fd124, %fd123, %fd17;
	ld.global.f64 	%fd125, [%rd91];
	sub.f64 	%fd126, %fd125, %fd120;
	ld.global.f64 	%fd127, [%rd93];
	add.f64 	%fd128, %fd127, %fd126;
	mul.f64 	%fd18, %fd337, %fd337;
	div.rn.f64 	%fd129, %fd128, %fd18;
	ld.global.f64 	%fd130, [%rd95];
	sub.f64 	%fd131, %fd130, %fd120;
	ld.global.f64 	%fd132, [%rd97];
	add.f64 	%fd133, %fd132, %fd131;
	mul.f64 	%fd19, %fd338, %fd338;
	div.rn.f64 	%fd134, %fd133, %fd19;
	mul.wide.s32 	%rd120, %r64, 8;
	add.s64 	%rd121, %rd50, %rd120;
	ld.global.f64 	%fd135, [%rd121];
	mul.wide.s32 	%rd122, %r65, 8;
	add.s64 	%rd123, %rd50, %rd122;
	ld.global.f64 	%fd136, [%rd123];
	add.f64 	%fd137, %fd135, %fd136;
	mul.wide.s32 	%rd124, %r67, 8;
	add.s64 	%rd125, %rd50, %rd124;
	ld.global.f64 	%fd138, [%rd125];
	sub.f64 	%fd139, %fd137, %fd138;
	mul.wide.s32 	%rd126, %r66, 8;
	add.s64 	%rd127, %rd50, %rd126;
	ld.global.f64 	%fd140, [%rd127];
	sub.f64 	%fd141, %fd139, %fd140;
	mul.f64 	%fd142, %fd339, 0d4010000000000000;
	mul.f64 	%fd143, %fd339, %fd142;
	div.rn.f64 	%fd144, %fd141, %fd143;
	mul.wide.s32 	%rd128, %r68, 8;
	add.s64 	%rd129, %rd50, %rd128;
	ld.global.f64 	%fd145, [%rd129];
	mul.wide.s32 	%rd130, %r69, 8;
	add.s64 	%rd131, %rd50, %rd130;
	ld.global.f64 	%fd146, [%rd131];
	add.f64 	%fd147, %fd145, %fd146;
	mul.wide.s32 	%rd132, %r70, 8;
	add.s64 	%rd133, %rd50, %rd132;
	ld.global.f64 	%fd148, [%rd133];
	sub.f64 	%fd149, %fd147, %fd148;
	mul.wide.s32 	%rd134, %r71, 8;
	add.s64 	%rd135, %rd50, %rd134;
	ld.global.f64 	%fd150, [%rd135];
	sub.f64 	%fd151, %fd149, %fd150;
	div.rn.f64 	%fd152, %fd151, %fd143;
	mul.wide.s32 	%rd136, %r73, 8;
	add.s64 	%rd137, %rd50, %rd136;
	ld.global.f64 	%fd153, [%rd137];
	mul.wide.s32 	%rd138, %r75, 8;
	add.s64 	%rd139, %rd50, %rd138;
	ld.global.f64 	%fd154, [%rd139];
	add.f64 	%fd155, %fd153, %fd154;
	mul.wide.s32 	%rd140, %r77, 8;
	add.s64 	%rd141, %rd50, %rd140;
	ld.global.f64 	%fd156, [%rd141];
	sub.f64 	%fd157, %fd155, %fd156;
	mul.wide.s32 	%rd142, %r79, 8;
	add.s64 	%rd143, %rd50, %rd142;
	ld.global.f64 	%fd158, [%rd143];
	sub.f64 	%fd159, %fd157, %fd158;
	div.rn.f64 	%fd160, %fd159, %fd143;
	add.f64 	%fd161, %fd124, %fd129;
	add.f64 	%fd20, %fd161, %fd134;
	add.s64 	%rd144, %rd71, %rd98;
	st.global.f64 	[%rd144], %fd124;
	add.s64 	%rd145, %rd72, %rd98;
	st.global.f64 	[%rd145], %fd129;
	add.s64 	%rd146, %rd73, %rd98;
	st.global.f64 	[%rd146], %fd134;
	add.s64 	%rd147, %rd74, %rd98;
	st.global.f64 	[%rd147], %fd144;
	add.s64 	%rd148, %rd75, %rd98;
	st.global.f64 	[%rd148], %fd152;
	add.s64 	%rd149, %rd76, %rd98;
	st.global.f64 	[%rd149], %fd160;
	add.s64 	%rd150, %rd77, %rd98;
	st.global.f64 	[%rd150], %fd20;
	add.s64 	%rd151, %rd78, %rd98;
	ld.global.f64 	%fd21, [%rd151];
	add.s64 	%rd152, %rd79, %rd98;
	ld.global.f64 	%fd22, [%rd152];
	add.s64 	%rd153, %rd80, %rd98;
	ld.global.f64 	%fd23, [%rd153];
	add.s64 	%rd154, %rd81, %rd98;
	ld.global.f64 	%fd24, [%rd154];
	add.s64 	%rd155, %rd82, %rd98;
	ld.global.f64 	%fd25, [%rd155];
	add.s64 	%rd156, %rd83, %rd98;
	ld.global.f64 	%fd26, [%rd156];
	add.s64 	%rd157, %rd84, %rd98;
	ld.global.f64 	%fd27, [%rd157];
	mul.f64 	%fd162, %fd12, %fd24;
	fma.rn.f64 	%fd163, %fd11, %fd21, %fd162;
	fma.rn.f64 	%fd164, %fd13, %fd26, %fd163;
	mul.f64 	%fd165, %fd11, %fd24;
	fma.rn.f64 	%fd166, %fd12, %fd22, %fd165;
	fma.rn.f64 	%fd167, %fd13, %fd25, %fd166;
	mul.f64 	%fd168, %fd11, %fd26;
	fma.rn.f64 	%fd169, %fd12, %fd25, %fd168;
	fma.rn.f64 	%fd170, %fd13, %fd23, %fd169;
	mul.f64 	%fd171, %fd6, %fd167;
	mul.f64 	%fd172, %fd4, %fd170;
	sub.f64 	%fd173, %fd171, %fd172;
	mul.f64 	%fd174, %fd2, %fd170;
	mul.f64 	%fd175, %fd6, %fd164;
	sub.f64 	%fd176, %fd174, %fd175;
	mul.f64 	%fd177, %fd4, %fd164;
	mul.f64 	%fd178, %fd2, %fd167;
	sub.f64 	%fd179, %fd177, %fd178;
	mul.f64 	%fd180, %fd12, %fd144;
	fma.rn.f64 	%fd181, %fd11, %fd124, %fd180;
	fma.rn.f64 	%fd182, %fd13, %fd160, %fd181;
	mul.f64 	%fd183, %fd11, %fd144;
	fma.rn.f64 	%fd184, %fd12, %fd129, %fd183;
	fma.rn.f64 	%fd185, %fd13, %fd152, %fd184;
	mul.f64 	%fd186, %fd11, %fd160;
	fma.rn.f64 	%fd187, %fd12, %fd152, %fd186;
	fma.rn.f64 	%fd188, %fd13, %fd134, %fd187;
	mul.f64 	%fd189, %fd9, %fd188;
	mul.f64 	%fd190, %fd10, %fd185;
	sub.f64 	%fd191, %fd189, %fd190;
	mul.f64 	%fd192, %fd10, %fd182;
	mul.f64 	%fd193, %fd8, %fd188;
	sub.f64 	%fd194, %fd192, %fd193;
	mul.f64 	%fd195, %fd8, %fd185;
	mul.f64 	%fd196, %fd9, %fd182;
	sub.f64 	%fd197, %fd195, %fd196;
	add.f64 	%fd198, %fd191, %fd173;
	add.f64 	%fd199, %fd194, %fd176;
	mul.f64 	%fd200, %fd15, %fd199;
	fma.rn.f64 	%fd201, %fd14, %fd198, %fd200;
	add.f64 	%fd202, %fd197, %fd179;
	fma.rn.f64 	%fd203, %fd16, %fd202, %fd201;
	div.rn.f64 	%fd204, %fd203, %fd108;
	add.s64 	%rd158, %rd85, %rd98;
	st.global.f64 	[%rd158], %fd204;
	mul.f64 	%fd205, %fd9, %fd24;
	fma.rn.f64 	%fd206, %fd8, %fd21, %fd205;
	fma.rn.f64 	%fd28, %fd10, %fd26, %fd206;
	{
	.reg .b32 %temp; 
	mov.b64 	{%temp, %r11}, %fd27;
	}
	mov.f64 	%fd207, 0d4008000000000000;
	{
	.reg .b32 %temp; 
	mov.b64 	{%temp, %r80}, %fd207;
	}
	and.b32  	%r13, %r80, 2146435072;
	setp.eq.s32 	%p17, %r13, 1073741824;
	abs.f64 	%fd29, %fd27;
	{ // callseq 3, 0
	.param .b64 param0;
	st.param.f64 	[param0], %fd29;
	.param .b64 param1;
	st.param.f64 	[param1], 0d4008000000000000;
	.param .b64 retval0;
	call.uni (retval0), 
	__internal_accurate_pow, 
	(
	param0, 
	param1
	);
	ld.param.f64 	%fd208, [retval0];
	} // callseq 3
	setp.lt.s32 	%p18, %r11, 0;
	neg.f64 	%fd210, %fd208;
	selp.f64 	%fd211, %fd210, %fd208, %p17;
	selp.f64 	%fd341, %fd211, %fd208, %p18;
	setp.neu.f64 	%p19, %fd27, 0d0000000000000000;
	@%p19 bra 	$L__BB1_3;
	setp.eq.s32 	%p20, %r13, 1073741824;
	selp.b32 	%r81, %r11, 0, %p20;
	setp.lt.s32 	%p21, %r80, 0;
	or.b32  	%r82, %r81, 2146435072;
	selp.b32 	%r83, %r82, %r81, %p21;
	mov.b32 	%r84, 0;
	mov.b64 	%fd341, {%r84, %r83};
$L__BB1_3:
	add.f64 	%fd212, %fd27, 0d4008000000000000;
	{
	.reg .b32 %temp; 
	mov.b64 	{%temp, %r85}, %fd212;
	}
	and.b32  	%r86, %r85, 2146435072;
	setp.ne.s32 	%p22, %r86, 2146435072;
	@%p22 bra 	$L__BB1_8;
	setp.num.f64 	%p23, %fd27, %fd27;
	@%p23 bra 	$L__BB1_6;
	mov.f64 	%fd213, 0d4008000000000000;
	add.rn.f64 	%fd341, %fd27, %fd213;
	bra.uni 	$L__BB1_8;
$L__BB1_6:
	setp.neu.f64 	%p24, %fd29, 0d7FF0000000000000;
	@%p24 bra 	$L__BB1_8;
	setp.lt.s32 	%p25, %r11, 0;
	setp.eq.s32 	%p26, %r13, 1073741824;
	setp.lt.s32 	%p27, %r80, 0;
	selp.b32 	%r88, 0, 2146435072, %p27;
	and.b32  	%r89, %r80, 2147483647;
	setp.ne.s32 	%p28, %r89, 1071644672;
	or.b32  	%r90, %r88, -2147483648;
	selp.b32 	%r91, %r90, %r88, %p28;
	selp.b32 	%r92, %r91, %r88, %p26;
	selp.b32 	%r93, %r92, %r88, %p25;
	mov.b32 	%r94, 0;
	mov.b64 	%fd341, {%r94, %r93};
$L__BB1_8:
	ld.param.u64 	%rd203, [_Z25auxi_set_calculus_toolboxPdS_S_S_S_S_S_S_S_S_S_S_S_S_S_S_S_S_S_S_S_S_S_S_S_S_S_PKdS1_S1_S1_S1_S1_S1_S1_S1_S1_S1_S1_S1_S1_S1_iiiddddi_param_24];
	ld.param.u64 	%rd202, [_Z25auxi_set_calculus_toolboxPdS_S_S_S_S_S_S_S_S_S_S_S_S_S_S_S_S_S_S_S_S_S_S_S_S_S_PKdS1_S1_S1_S1_S1_S1_S1_S1_S1_S1_S1_S1_S1_S1_iiiddddi_param_23];
	ld.param.u64 	%rd201, [_Z25auxi_set_calculus_toolboxPdS_S_S_S_S_S_S_S_S_S_S_S_S_S_S_S_S_S_S_S_S_S_S_S_S_S_PKdS1_S1_S1_S1_S1_S1_S1_S1_S1_S1_S1_S1_S1_S1_iiiddddi_param_22];
	setp.eq.f64 	%p29, %fd27, 0d3FF0000000000000;
	selp.f64 	%fd214, 0d3FF0000000000000, %fd341, %p29;
	mul.f64 	%fd215, %fd8, %fd28;
	div.rn.f64 	%fd216, %fd215, %fd214;
	div.rn.f64 	%fd217, %fd21, %fd27;
	sub.f64 	%fd218, %fd217, %fd216;
	div.rn.f64 	%fd219, %fd24, %fd27;
	mul.f64 	%fd220, %fd9, %fd28;
	div.rn.f64 	%fd221, %fd220, %fd214;
	sub.f64 	%fd222, %fd219, %fd221;
	div.rn.f64 	%fd223, %fd26, %fd27;
	mul.f64 	%fd224, %fd10, %fd28;
	div.rn.f64 	%fd225, %fd224, %fd214;
	sub.f64 	%fd226, %fd223, %fd225;
	mul.f64 	%fd227, %fd8, %fd24;
	fma.rn.f64 	%fd228, %fd9, %fd22, %fd227;
	fma.rn.f64 	%fd229, %fd10, %fd25, %fd228;
	mul.f64 	%fd230, %fd8, %fd229;
	div.rn.f64 	%fd231, %fd230, %fd214;
	sub.f64 	%fd232, %fd219, %fd231;
	div.rn.f64 	%fd233, %fd22, %fd27;
	mul.f64 	%fd234, %fd9, %fd229;
	div.rn.f64 	%fd235, %fd234, %fd214;
	sub.f64 	%fd236, %fd233, %fd235;
	div.rn.f64 	%fd237, %fd25, %fd27;
	mul.f64 	%fd238, %fd10, %fd229;
	div.rn.f64 	%fd239, %fd238, %fd214;
	sub.f64 	%fd240, %fd237, %fd239;
	mul.f64 	%fd241, %fd8, %fd26;
	fma.rn.f64 	%fd242, %fd9, %fd25, %fd241;
	fma.rn.f64 	%fd243, %fd10, %fd23, %fd242;
	mul.f64 	%fd244, %fd8, %fd243;
	div.rn.f64 	%fd245, %fd244, %fd214;
	sub.f64 	%fd246, %fd223, %fd245;
	mul.f64 	%fd247, %fd9, %fd243;
	div.rn.f64 	%fd248, %fd247, %fd214;
	sub.f64 	%fd249, %fd237, %fd248;
	div.rn.f64 	%fd250, %fd23, %fd27;
	mul.f64 	%fd251, %fd10, %fd243;
	div.rn.f64 	%fd252, %fd251, %fd214;
	sub.f64 	%fd253, %fd250, %fd252;
	mul.f64 	%fd254, %fd12, %fd232;
	fma.rn.f64 	%fd255, %fd11, %fd218, %fd254;
	fma.rn.f64 	%fd256, %fd13, %fd246, %fd255;
	mul.f64 	%fd257, %fd12, %fd236;
	fma.rn.f64 	%fd258, %fd11, %fd222, %fd257;
	fma.rn.f64 	%fd259, %fd13, %fd249, %fd258;
	mul.f64 	%fd260, %fd12, %fd240;
	fma.rn.f64 	%fd261, %fd11, %fd226, %fd260;
	fma.rn.f64 	%fd262, %fd13, %fd253, %fd261;
	mul.f64 	%fd263, %fd12, %fd259;
	fma.rn.f64 	%fd264, %fd11, %fd256, %fd263;
	fma.rn.f64 	%fd265, %fd13, %fd262, %fd264;
	neg.f64 	%fd266, %fd265;
	cvta.to.global.u64 	%rd159, %rd201;
	add.s64 	%rd161, %rd159, %rd98;
	st.global.f64 	[%rd161], %fd266;
	mul.f64 	%fd267, %fd15, %fd232;
	fma.rn.f64 	%fd268, %fd14, %fd218, %fd267;
	fma.rn.f64 	%fd269, %fd16, %fd246, %fd268;
	mul.f64 	%fd270, %fd15, %fd236;
	fma.rn.f64 	%fd271, %fd14, %fd222, %fd270;
	fma.rn.f64 	%fd272, %fd16, %fd249, %fd271;
	mul.f64 	%fd273, %fd15, %fd240;
	fma.rn.f64 	%fd274, %fd14, %fd226, %fd273;
	fma.rn.f64 	%fd275, %fd16, %fd253, %fd274;
	mul.f64 	%fd276, %fd12, %fd272;
	fma.rn.f64 	%fd277, %fd11, %fd269, %fd276;
	fma.rn.f64 	%fd278, %fd13, %fd275, %fd277;
	neg.f64 	%fd279, %fd278;
	cvta.to.global.u64 	%rd162, %rd202;
	add.s64 	%rd163, %rd162, %rd98;
	st.global.f64 	[%rd163], %fd279;
	mul.f64 	%fd280, %fd15, %fd272;
	fma.rn.f64 	%fd281, %fd14, %fd269, %fd280;
	fma.rn.f64 	%fd282, %fd16, %fd275, %fd281;
	neg.f64 	%fd283, %fd282;
	cvta.to.global.u64 	%rd164, %rd203;
	add.s64 	%rd165, %rd164, %rd98;
	st.global.f64 	[%rd165], %fd283;
	add.s64 	%rd2, %rd1, %rd86;
	ld.global.f64 	%fd284, [%rd2];
	add.s64 	%rd3, %rd1, %rd88;
	ld.global.f64 	%fd285, [%rd3];
	sub.f64 	%fd286, %fd284, %fd285;
	div.rn.f64 	%fd287, %fd286, %fd1;
	add.s64 	%rd4, %rd1, %rd90;
	ld.global.f64 	%fd288, [%rd4];
	add.s64 	%rd5, %rd1, %rd92;
	ld.global.f64 	%fd289, [%rd5];
	sub.f64 	%fd290, %fd288, %fd289;
	div.rn.f64 	%fd291, %fd290, %fd3;
	add.s64 	%rd6, %rd1, %rd94;
	ld.global.f64 	%fd292, [%rd6];
	add.s64 	%rd7, %rd1, %rd96;
	ld.global.f64 	%fd293, [%rd7];
	sub.f64 	%fd294, %fd292, %fd293;
	div.rn.f64 	%fd295, %fd294, %fd5;
	mul.f64 	%fd296, %fd4, %fd291;
	fma.rn.f64 	%fd297, %fd2, %fd287, %fd296;
	fma.rn.f64 	%fd36, %fd6, %fd295, %fd297;
	{
	.reg .b32 %temp; 
	mov.b64 	{%temp, %r14}, %fd7;
	}
	mov.f64 	%fd298, 0d4000000000000000;
	{
	.reg .b32 %temp; 
	mov.b64 	{%temp, %r95}, %fd298;
	}
	and.b32  	%r16, %r95, 2146435072;
	setp.eq.s32 	%p30, %r16, 1062207488;
	abs.f64 	%fd37, %fd7;
	{ // callseq 4, 0
	.param .b64 param0;
	st.param.f64 	[param0], %fd37;
	.param .b64 param1;
	st.param.f64 	[param1], 0d4000000000000000;
	.param .b64 retval0;
	call.uni (retval0), 
	__internal_accurate_pow, 
	(
	param0, 
	param1
	);
	ld.param.f64 	%fd299, [retval0];
	} // callseq 4
	setp.lt.s32 	%p31, %r14, 0;
	neg.f64 	%fd301, %fd299;
	selp.f64 	%fd302, %fd301, %fd299, %p30;
	selp.f64 	%fd342, %fd302, %fd299, %p31;
	add.f64 	%fd303, %fd7, 0d4000000000000000;
	{
	.reg .b32 %temp; 
	mov.b64 	{%temp, %r96}, %fd303;
	}
	and.b32  	%r97, %r96, 2146435072;
	setp.ne.s32 	%p32, %r97, 2146435072;
	@%p32 bra 	$L__BB1_13;
	setp.num.f64 	%p33, %fd7, %fd7;
	@%p33 bra 	$L__BB1_11;
	mov.f64 	%fd304, 0d4000000000000000;
	add.rn.f64 	%fd342, %fd7, %fd304;
	bra.uni 	$L__BB1_13;
$L__BB1_11:
	setp.neu.f64 	%p34, %fd37, 0d7FF0000000000000;
	@%p34 bra 	$L__BB1_13;
	setp.lt.s32 	%p35, %r14, 0;
	setp.eq.s32 	%p36, %r16, 1062207488;
	setp.lt.s32 	%p37, %r95, 0;
	selp.b32 	%r99, 0, 2146435072, %p37;
	and.b32  	%r100, %r95, 2147483647;
	setp.ne.s32 	%p38, %r100, 1071644672;
	or.b32  	%r101, %r99, -2147483648;
	selp.b32 	%r102, %r101, %r99, %p38;
	selp.b32 	%r103, %r102, %r99, %p36;
	selp.b32 	%r104, %r103, %r99, %p35;
	mov.b32 	%r105, 0;
	mov.b64 	%fd342, {%r105, %r104};
$L__BB1_13:
	ld.param.u64 	%rd204, [_Z25auxi_set_calculus_toolboxPdS_S_S_S_S_S_S_S_S_S_S_S_S_S_S_S_S_S_S_S_S_S_S_S_S_S_PKdS1_S1_S1_S1_S1_S1_S1_S1_S1_S1_S1_S1_S1_S1_iiiddddi_param_25];
	setp.lt.s32 	%p39, %r14, 0;
	setp.eq.f64 	%p40, %fd7, 0d3FF0000000000000;
	selp.f64 	%fd305, 0d3FF0000000000000, %fd342, %p40;
	div.rn.f64 	%fd306, %fd36, %fd305;
	cvta.to.global.u64 	%rd172, %rd204;
	add.s64 	%rd174, %rd172, %rd98;
	st.global.f64 	[%rd174], %fd306;
	ld.global.f64 	%fd307, [%rd2];
	add.s64 	%rd175, %rd1, %rd98;
	ld.global.f64 	%fd308, [%rd175];
	add.f64 	%fd309, %fd308, %fd308;
	sub.f64 	%fd310, %fd307, %fd309;
	ld.global.f64 	%fd311, [%rd3];
	add.f64 	%fd312, %fd311, %fd310;
	div.rn.f64 	%fd313, %fd312, %fd17;
	ld.global.f64 	%fd314, [%rd4];
	sub.f64 	%fd315, %fd314, %fd309;
	ld.global.f64 	%fd316, [%rd5];
	add.f64 	%fd317, %fd316, %fd315;
	div.rn.f64 	%fd318, %fd317, %fd18;
	ld.global.f64 	%fd319, [%rd6];
	sub.f64 	%fd320, %fd319, %fd309;
	ld.global.f64 	%fd321, [%rd7];
	add.f64 	%fd322, %fd321, %fd320;
	div.rn.f64 	%fd323, %fd322, %fd19;
	add.f64 	%fd324, %fd313, %fd318;
	add.f64 	%fd325, %fd324, %fd323;
	div.rn.f64 	%fd42, %fd325, %fd305;
	mul.f64 	%fd43, %fd20, %fd36;
	mov.f64 	%fd326, 0d4010000000000000;
	{
	.reg .b32 %temp; 
	mov.b64 	{%temp, %r106}, %fd326;
	}
	and.b32  	%r18, %r106, 2146435072;
	setp.eq.s32 	%p41, %r18, 1072693248;
	{ // callseq 5, 0
	.param .b64 param0;
	st.param.f64 	[param0], %fd37;
	.param .b64 param1;
	st.param.f64 	[param1], 0d4010000000000000;
	.param .b64 retval0;
	call.uni (retval0), 
	__internal_accurate_pow, 
	(
	param0, 
	param1
	);
	ld.param.f64 	%fd327, [retval0];
	} // callseq 5
	neg.f64 	%fd329, %fd327;
	selp.f64 	%fd330, %fd329, %fd327, %p41;
	selp.f64 	%fd343, %fd330, %fd327, %p39;
	add.f64 	%fd331, %fd7, 0d4010000000000000;
	{
	.reg .b32 %temp; 
	mov.b64 	{%temp, %r107}, %fd331;
	}
	and.b32  	%r108, %r107, 2146435072;
	setp.ne.s32 	%p42, %r108, 2146435072;
	@%p42 bra 	$L__BB1_18;
	setp.num.f64 	%p43, %fd7, %fd7;
	@%p43 bra 	$L__BB1_16;
	mov.f64 	%fd332, 0d4010000000000000;
	add.rn.f64 	%fd343, %fd7, %fd332;
	bra.uni 	$L__BB1_18;
$L__BB1_16:
	setp.neu.f64 	%p44, %fd37, 0d7FF0000000000000;
	@%p44 bra 	$L__BB1_18;
	setp.eq.s32 	%p45, %r18, 1072693248;
	setp.lt.s32 	%p46, %r14, 0;
	setp.lt.s32 	%p47, %r106, 0;
	selp.b32 	%r110, 0, 2146435072, %p47;
	and.b32  	%r111, %r106, 2147483647;
	setp.ne.s32 	%p48, %r111, 1071644672;
	or.b32  	%r112, %r110, -2147483648;
	selp.b32 	%r113, %r112, %r110, %p48;
	selp.b32 	%r114, %r113, %r110, %p45;
	selp.b32 	%r115, %r114, %r110, %p46;
	mov.b32 	%r116, 0;
	mov.b64 	%fd343, {%r116, %r115};
$L__BB1_18:
	ld.param.u64 	%rd205, [_Z25auxi_set_calculus_toolboxPdS_S_S_S_S_S_S_S_S_S_S_S_S_S_S_S_S_S_S_S_S_S_S_S_S_S_PKdS1_S1_S1_S1_S1_S1_S1_S1_S1_S1_S1_S1_S1_S1_iiiddddi_param_26];
	setp.eq.f64 	%p49, %fd7, 0d3FF0000000000000;
	selp.f64 	%fd333, 0d3FF0000000000000, %fd343, %p49;
	div.rn.f64 	%fd334, %fd43, %fd333;
	sub.f64 	%fd335, %fd42, %fd334;
	cvta.to.global.u64 	%rd176, %rd205;
	add.s64 	%rd178, %rd176, %rd98;
	st.global.f64 	[%rd178], %fd335;
$L__BB1_19:
	ret;

}
.func  (.param .b64 func_retval0) __internal_accurate_pow(
	.param .b64 __internal_accurate_pow_param_0,
	.param .b64 __internal_accurate_pow_param_1
)
{
	.reg .pred 	%p<8>;
	.reg .b32 	%r<49>;
	.reg .b32 	%f<3>;
	.reg .b64 	%fd<109>;

	ld.param.f64 	%fd10, [__internal_accurate_pow_param_0];
	ld.param.f64 	%fd11, [__internal_accurate_pow_param_1];
	{
	.reg .b32 %temp; 
	mov.b64 	{%temp, %r46}, %fd10;
	}
	{
	.reg .b32 %temp; 
	mov.b64 	{%r45, %temp}, %fd10;
	}
	shr.u32 	%r47, %r46, 20;
	setp.gt.u32 	%p1, %r46, 1048575;
	@%p1 bra 	$L__BB2_2;
	mul.f64 	%fd12, %fd10, 0d4350000000000000;
	{
	.reg .b32 %temp; 
	mov.b64 	{%temp, %r46}, %fd12;
	}
	{
	.reg .b32 %temp; 
	mov.b64 	{%r45, %temp}, %fd12;
	}
	shr.u32 	%r16, %r46, 20;
	add.s32 	%r47, %r16, -54;
$L__BB2_2:
	add.s32 	%r48, %r47, -1023;
	and.b32  	%r17, %r46, -2146435073;
	or.b32  	%r18, %r17, 1072693248;
	mov.b64 	%fd107, {%r45, %r18};
	setp.lt.u32 	%p2, %r18, 1073127583;
	@%p2 bra 	$L__BB2_4;
	{
	.reg .b32 %temp; 
	mov.b64 	{%r19, %temp}, %fd107;
	}
	{
	.reg .b32 %temp; 
	mov.b64 	{%temp, %r20}, %fd107;
	}
	add.s32 	%r21, %r20, -1048576;
	mov.b64 	%fd107, {%r19, %r21};
	add.s32 	%r48, %r47, -1022;
$L__BB2_4:
	add.f64 	%fd13, %fd107, 0dBFF0000000000000;
	add.f64 	%fd14, %fd107, 0d3FF0000000000000;
	rcp.approx.ftz.f64 	%fd15, %fd14;
	neg.f64 	%fd16, %fd14;
	fma.rn.f64 	%fd17, %fd16, %fd15, 0d3FF0000000000000;
	fma.rn.f64 	%fd18, %fd17, %fd17, %fd17;
	fma.rn.f64 	%fd19, %fd18, %fd15, %fd15;
	mul.f64 	%fd20, %fd13, %fd19;
	fma.rn.f64 	%fd21, %fd13, %fd19, %fd20;
	mul.f64 	%fd22, %fd21, %fd21;
	fma.rn.f64 	%fd23, %fd22, 0d3EB0F5FF7D2CAFE2, 0d3ED0F5D241AD3B5A;
	fma.rn.f64 	%fd24, %fd23, %fd22, 0d3EF3B20A75488A3F;
	fma.rn.f64 	%fd25, %fd24, %fd22, 0d3F1745CDE4FAECD5;
	fma.rn.f64 	%fd26, %fd25, %fd22, 0d3F3C71C7258A578B;
	fma.rn.f64 	%fd27, %fd26, %fd22, 0d3F6249249242B910;
	fma.rn.f64 	%fd28, %fd27, %fd22, 0d3F89999999999DFB;
	sub.f64 	%fd29, %fd13, %fd21;
	add.f64 	%fd30, %fd29, %fd29;
	neg.f64 	%fd31, %fd21;
	fma.rn.f64 	%fd32, %fd31, %fd13, %fd30;
	mul.f64 	%fd33, %fd19, %fd32;
	fma.rn.f64 	%fd34, %fd22, %fd28, 0d3FB5555555555555;
	mov.f64 	%fd35, 0d3FB5555555555555;
	sub.f64 	%fd36, %fd35, %fd34;
	fma.rn.f64 	%fd37, %fd22, %fd28, %fd36;
	add.f64 	%fd38, %fd37, 0dBC46A4CB00B9E7B0;
	add.f64 	%fd39, %fd34, %fd38;
	sub.f64 	%fd40, %fd34, %fd39;
	add.f64 	%fd41, %fd38, %fd40;
	mul.rn.f64 	%fd42, %fd21, %fd21;
	neg.f64 	%fd43, %fd42;
	fma.rn.f64 	%fd44, %fd21, %fd21, %fd43;
	{
	.reg .b32 %temp; 
	mov.b64 	{%r22, %temp}, %fd33;
	}
	{
	.reg .b32 %temp; 
	mov.b64 	{%temp, %r23}, %fd33;
	}
	add.s32 	%r24, %r23, 1048576;
	mov.b64 	%fd45, {%r22, %r24};
	fma.rn.f64 	%fd46, %fd21, %fd45, %fd44;
	mul.rn.f64 	%fd47, %fd42, %fd21;
	neg.f64 	%fd48, %fd47;
	fma.rn.f64 	%fd49, %fd42, %fd21, %fd48;
	fma.rn.f64 	%fd50, %fd42, %fd33, %fd49;
	fma.rn.f64 	%fd51, %fd46, %fd21, %fd50;
	mul.rn.f64 	%fd52, %fd39, %fd47;
	neg.f64 	%fd53, %fd52;
	fma.rn.f64 	%fd54, %fd39, %fd47, %fd53;
	fma.rn.f64 	%fd55, %fd39, %fd51, %fd54;
	fma.rn.f64 	%fd56, %fd41, %fd47, %fd55;
	add.f64 	%fd57, %fd52, %fd56;
	sub.f64 	%fd58, %fd52, %fd57;
	add.f64 	%fd59, %fd56, %fd58;
	add.f64 	%fd60, %fd21, %fd57;
	sub.f64 	%fd61, %fd21, %fd60;
	add.f64 	%fd62, %fd57, %fd61;
	add.f64 	%fd63, %fd59, %fd62;
	add.f64 	%fd64, %fd33, %fd63;
	add.f64 	%fd65, %fd60, %fd64;
	sub.f64 	%fd66, %fd60, %fd65;
	add.f64 	%fd67, %fd64, %fd66;
	xor.b32  	%r25, %r48, -2147483648;
	mov.b32 	%r26, 1127219200;
	mov.b64 	%fd68, {%r25, %r26};
	mov.b32 	%r27, -2147483648;
	mov.b64 	%fd69, {%r27, %r26};
	sub.f64 	%fd70, %fd68, %fd69;
	fma.rn.f64 	%fd71, %fd70, 0d3FE62E42FEFA39EF, %fd65;
	fma.rn.f64 	%fd72, %fd70, 0dBFE62E42FEFA39EF, %fd71;
	sub.f64 	%fd73, %fd72, %fd65;
	sub.f64 	%fd74, %fd67, %fd73;
	fma.rn.f64 	%fd75, %fd70, 0d3C7ABC9E3B39803F, %fd74;
	add.f64 	%fd76, %fd71, %fd75;
	sub.f64 	%fd77, %fd71, %fd76;
	add.f64 	%fd78, %fd75, %fd77;
	{
	.reg .b32 %temp; 
	mov.b64 	{%temp, %r28}, %fd11;
	}
	{
	.reg .b32 %temp; 
	mov.b64 	{%r29, %temp}, %fd11;
	}
	shl.b32 	%r30, %r28, 1;
	setp.gt.u32 	%p3, %r30, -33554433;
	and.b32  	%r31, %r28, -15728641;
	selp.b32 	%r32, %r31, %r28, %p3;
	mov.b64 	%fd79, {%r29, %r32};
	mul.rn.f64 	%fd80, %fd76, %fd79;
	neg.f64 	%fd81, %fd80;
	fma.rn.f64 	%fd82, %fd76, %fd79, %fd81;
	fma.rn.f64 	%fd83, %fd78, %fd79, %fd82;
	add.f64 	%fd4, %fd80, %fd83;
	sub.f64 	%fd84, %fd80, %fd4;
	add.f64 	%fd5, %fd83, %fd84;
	fma.rn.f64 	%fd85, %fd4, 0d3FF71547652B82FE, 0d4338000000000000;
	{
	.reg .b32 %temp; 
	mov.b64 	{%r13, %temp}, %fd85;
	}
	mov.f64 	%fd86, 0dC338000000000000;
	add.rn.f64 	%fd87, %fd85, %fd86;
	fma.rn.f64 	%fd88, %fd87, 0dBFE62E42FEFA39EF, %fd4;
	fma.rn.f64 	%fd89, %fd87, 0dBC7ABC9E3B39803F, %fd88;
	fma.rn.f64 	%fd90, %fd89, 0d3E5ADE1569CE2BDF, 0d3E928AF3FCA213EA;
	fma.rn.f64 	%fd91, %fd90, %fd89, 0d3EC71DEE62401315;
	fma.rn.f64 	%fd92, %fd91, %fd89, 0d3EFA01997C89EB71;
	fma.rn.f64 	%fd93, %fd92, %fd89, 0d3F2A01A014761F65;
	fma.rn.f64 	%fd94, %fd93, %fd89, 0d3F56C16C1852B7AF;
	fma.rn.f64 	%fd95, %fd94, %fd89, 0d3F81111111122322;
	fma.rn.f64 	%fd96, %fd95, %fd89, 0d3FA55555555502A1;
	fma.rn.f64 	%fd97, %fd96, %fd89, 0d3FC5555555555511;
	fma.rn.f64 	%fd98, %fd97, %fd89, 0d3FE000000000000B;
	fma.rn.f64 	%fd99, %fd98, %fd89, 0d3FF0000000000000;
	fma.rn.f64 	%fd100, %fd99, %fd89, 0d3FF0000000000000;
	{
	.reg .b32 %temp; 
	mov.b64 	{%r14, %temp}, %fd100;
	}
	{
	.reg .b32 %temp; 
	mov.b64 	{%temp, %r15}, %fd100;
	}
	shl.b32 	%r33, %r13, 20;
	add.s32 	%r34, %r33, %r15;
	mov.b64 	%fd108, {%r14, %r34};
	{
	.reg .b32 %temp; 
	mov.b64 	{%temp, %r35}, %fd4;
	}
	mov.b32 	%f2, %r35;
	abs.f32 	%f1, %f2;
	setp.lt.f32 	%p4, %f1, 0f4086232B;
	@%p4 bra 	$L__BB2_7;
	setp.lt.f64 	%p5, %fd4, 0d0000000000000000;
	add.f64 	%fd101, %fd4, 0d7FF0000000000000;
	selp.f64 	%fd108, 0d0000000000000000, %fd101, %p5;
	setp.geu.f32 	%p6, %f1, 0f40874800;
	@%p6 bra 	$L__BB2_7;
	shr.u32 	%r36, %r13, 31;
	add.s32 	%r37, %r13, %r36;
	shr.s32 	%r38, %r37, 1;
	shl.b32 	%r39, %r38, 20;
	add.s32 	%r40, %r15, %r39;
	mov.b64 	%fd102, {%r14, %r40};
	sub.s32 	%r41, %r13, %r38;
	shl.b32 	%r42, %r41, 20;
	add.s32 	%r43, %r42, 1072693248;
	mov.b32 	%r44, 0;
	mov.b64 	%fd103, {%r44, %r43};
	mul.f64 	%fd108, %fd103, %fd102;
$L__BB2_7:
	abs.f64 	%fd104, %fd108;
	setp.eq.f64 	%p7, %fd104, 0d7FF0000000000000;
	fma.rn.f64 	%fd105, %fd108, %fd5, %fd108;
	selp.f64 	%fd106, %fd108, %fd105, %p7;
	st.param.f64 	[func_retval0], %fd106;
	ret;

}


// ===== COMPILED SASS (sm_100) =====

	.target	sm_100

	.elftype	@"ET_EXEC"


//--------------------- .note.nv.tkinfo           --------------------------
	.section	.note.nv.tkinfo,"",@"SHT_NOTE"
	.sectionflags	@"SHF_NOTE_NV_TKINFO"
	.tkinfo
        /*0018*/ 	.word	0x00000002
        /*0030*/ 	.string	""
        /*0030*/ 	.string	"ptxas"
        /*0030*/ 	.string	"Cuda compilation tools, release 13.0, V13.0.88"
        /*0030*/ 	.string	"Build cuda_13.0.r13.0/compiler.36424714_0"
        /*0030*/ 	.string	"-arch sm_100 -m 64 "



//--------------------- .note.nv.cuinfo           --------------------------
	.section	.note.nv.cuinfo,"",@"SHT_NOTE"
	.sectionflags	@"SHF_NOTE_NV_CUINFO"
        /*0018*/ 	.short	0x0002
        /*001a*/ 	.short	0x0064
        /*001c*/ 	.short	0x0082
	.zero		2


//--------------------- .nv.info                  --------------------------
	.section	.nv.info,"",@"SHT_CUDA_INFO"
	.align	4


	//----- nvinfo : EIATTR_REGCOUNT
	.align		4
        /*0000*/ 	.byte	0x04, 0x2f
        /*0002*/ 	.short	(.L_1 - .L_0)
	.align		4
.L_0:
        /*0004*/ 	.word	index@(_Z20set_calculus_toolboxPdS_S_S_S_S_S_S_S_S_S_S_S_S_S_S_S_S_PKdS1_iiiddddi)
        /*0008*/ 	.word	0x00000040


	//----- nvinfo : EIATTR_FRAME_SIZE
	.align		4
.L_1:
        /*000c*/ 	.byte	0x04, 0x11
        /*000e*/ 	.short	(.L_3 - .L_2)
	.align		4
.L_2:
        /*0010*/ 	.word	index@($_Z20set_calculus_toolboxPdS_S_S_S_S_S_S_S_S_S_S_S_S_S_S_S_S_PKdS1_iiiddddi$__internal_accurate_pow)
        /*0014*/ 	.word	0x00000000


	//----- nvinfo : EIATTR_FRAME_SIZE
	.align		4
.L_3:
        /*0018*/ 	.byte	0x04, 0x11
        /*001a*/ 	.short	(.L_5 - .L_4)
	.align		4
.L_4:
        /*001c*/ 	.word	index@($__internal_3_$__cuda_sm20_dsqrt_rn_f64_mediumpath_v1)
        /*0020*/ 	.word	0x00000000


	//----- nvinfo : EIATTR_FRAME_SIZE
	.align		4
.L_5:
        /*0024*/ 	.byte	0x04, 0x11
        /*0026*/ 	.short	(.L_7 - .L_6)
	.align		4
.L_6:
        /*0028*/ 	.word	index@($__internal_2_$__cuda_sm20_div_rn_f64_full)
        /*002c*/ 	.word	0x00000000


	//----- nvinfo : EIATTR_FRAME_SIZE
	.align		4
.L_7:
        /*0030*/ 	.byte	0x04, 0x11
        /*0032*/ 	.short	(.L_9 - .L_8)
	.align		4
.L_8:
        /*0034*/ 	.word	index@(_Z20set_calculus_toolboxPdS_S_S_S_S_S_S_S_S_S_S_S_S_S_S_S_S_PKdS1_iiiddddi)
        /*0038*/ 	.word	0x00000000


	//----- nvinfo : EIATTR_REGCOUNT
	.align		4
.L_9:
        /*003c*/ 	.byte	0x04, 0x2f
        /*003e*/ 	.short	(.L_11 - .L_10)
	.align		4
.L_10:
        /*0040*/ 	.word	index@(_Z25auxi_set_calculus_toolboxPdS_S_S_S_S_S_S_S_S_S_S_S_S_S_S_S_S_S_S_S_S_S_S_S_S_S_PKdS1_S1_S1_S1_S1_S1_S1_S1_S1_S1_S1_S1_S1_S1_iiiddddi)
        /*0044*/ 	.word	0x0000005a


	//----- nvinfo : EIATTR_FRAME_SIZE
	.align		4
.L_11:
        /*0048*/ 	.byte	0x04, 0x11
        /*004a*/ 	.short	(.L_13 - .L_12)
	.align		4
.L_12:
        /*004c*/ 	.word	index@($_Z25auxi_set_calculus_toolboxPdS_S_S_S_S_S_S_S_S_S_S_S_S_S_S_S_S_S_S_S_S_S_S_S_S_S_PKdS1_S1_S1_S1_S1_S1_S1_S1_S1_S1_S1_S1_S1_S1_iiiddddi$__internal_accurate_pow)
        /*0050*/ 	.word	0x00000000


	//----- nvinfo : EIATTR_FRAME_SIZE
	.align		4
.L_13:
        /*0054*/ 	.byte	0x04, 0x11
        /*0056*/ 	.short	(.L_15 - .L_14)
	.align		4
.L_14:
        /*0058*/ 	.word	index@($__internal_1_$__cuda_sm20_dsqrt_rn_f64_mediumpath_v1)
        /*005c*/ 	.word	0x00000000


	//----- nvinfo : EIATTR_FRAME_SIZE
	.align		4
.L_15:
        /*0060*/ 	.byte	0x04, 0x11
        /*0062*/ 	.short	(.L_17 - .L_16)
	.align		4
.L_16:
        /*0064*/ 	.word	index@($__internal_0_$__cuda_sm20_div_rn_f64_full)
        /*0068*/ 	.word	0x00000000


	//----- nvinfo : EIATTR_FRAME_SIZE
	.align		4
.L_17:
        /*006c*/ 	.byte	0x04, 0x11
        /*006e*/ 	.short	(.L_19 - .L_18)
	.align		4
.L_18:
        /*0070*/ 	.word	index@(_Z25auxi_set_calculus_toolboxPdS_S_S_S_S_S_S_S_S_S_S_S_S_S_S_S_S_S_S_S_S_S_S_S_S_S_PKdS1_S1_S1_S1_S1_S1_S1_S1_S1_S1_S1_S1_S1_S1_iiiddddi)
        /*0074*/ 	.word	0x00000000


	//----- nvinfo : EIATTR_MIN_STACK_SIZE
	.align		4
.L_19:
        /*0078*/ 	.byte	0x04, 0x12
        /*007a*/ 	.short	(.L_21 - .L_20)
	.align		4
.L_20:
        /*007c*/ 	.word	index@(_Z25auxi_set_calculus_toolboxPdS_S_S_S_S_S_S_S_S_S_S_S_S_S_S_S_S_S_S_S_S_S_S_S_S_S_PKdS1_S1_S1_S1_S1_S1_S1_S1_S1_S1_S1_S1_S1_S1_iiiddddi)
        /*0080*/ 	.word	0x00000000


	//----- nvinfo : EIATTR_MIN_STACK_SIZE
	.align		4
.L_21:
        /*0084*/ 	.byte	0x04, 0x12
        /*0086*/ 	.short	(.L_23 - .L_22)
	.align		4
.L_22:
        /*0088*/ 	.word	index@(_Z20set_calculus_toolboxPdS_S_S_S_S_S_S_S_S_S_S_S_S_S_S_S_S_PKdS1_iiiddddi)
        /*008c*/ 	.word	0x00000000
.L_23:


//--------------------- .nv.compat                --------------------------
	.section	.nv.compat,"",@"SHT_CUDA_COMPAT_INFO"
	.align	4
        /*0000*/ 	.byte	0x02, 0x09, 0x00, 0x00, 0x02, 0x02, 0x01, 0x00, 0x02, 0x05, 0x05, 0x00, 0x03, 0x07, 0x01, 0x01
        /*0010*/ 	.byte	0x02, 0x03, 0x00, 0x00, 0x02, 0x06, 0x01, 0x00, 0x04, 0x0b, 0x08, 0x00, 0x01, 0x00, 0x00, 0x00
        /*0020*/ 	.byte	0x00, 0x00, 0x00, 0x00


//--------------------- .nv.info._Z25auxi_set_calculus_toolboxPdS_S_S_S_S_S_S_S_S_S_S_S_S_S_S_S_S_S_S_S_S_S_S_S_S_S_PKdS1_S1_S1_S1_S1_S1_S1_S1_S1_S1_S1_S1_S1_S1_iiiddddi --------------------------
	.section	.nv.info._Z25auxi_set_calculus_toolboxPdS_S_S_S_S_S_S_S_S_S_S_S_S_S_S_S_S_S_S_S_S_S_S_S_S_S_PKdS1_S1_S1_S1_S1_S1_S1_S1_S1_S1_S1_S1_S1_S1_iiiddddi,"",@"SHT_CUDA_INFO"
	.sectionflags	@""
	.align	4


	//----- nvinfo : EIATTR_CUDA_API_VERSION
	.align		4
        /*0000*/ 	.byte	0x04, 0x37
        /*0002*/ 	.short	(.L_25 - .L_24)
.L_24:
        /*0004*/ 	.word	0x00000082


	//----- nvinfo : EIATTR_KPARAM_INFO
	.align		4
.L_25:
        /*0008*/ 	.byte	0x04, 0x17
        /*000a*/ 	.short	(.L_27 - .L_26)
.L_26:
        /*000c*/ 	.word	0x00000000
        /*0010*/ 	.short	0x0031
        /*0012*/ 	.short	0x0180
        /*0014*/ 	.byte	0x00, 0xf0, 0x11, 0x00


	//----- nvinfo : EIATTR_KPARAM_INFO
	.align		4
.L_27:
        /*0018*/ 	.byte	0x04, 0x17
        /*001a*/ 	.short	(.L_29 - .L_28)
.L_28:
        /*001c*/ 	.word	0x00000000
        /*0020*/ 	.short	0x0030
        /*0022*/ 	.short	0x0178
        /*0024*/ 	.byte	0x00, 0xf0, 0x21, 0x00


	//----- nvinfo : EIATTR_KPARAM_INFO
	.align		4
.L_29:
        /*0028*/ 	.byte	0x04, 0x17
        /*002a*/ 	.short	(.L_31 - .L_30)
.L_30:
        /*002c*/ 	.word	0x00000000
        /*0030*/ 	.short	0x002f
        /*0032*/ 	.short	0x0170
        /*0034*/ 	.byte	0x00, 0xf0, 0x21, 0x00


	//----- nvinfo : EIATTR_KPARAM_INFO
	.align		4
.L_31:
        /*0038*/ 	.byte	0x04, 0x17
        /*003a*/ 	.short	(.L_33 - .L_32)
.L_32:
        /*003c*/ 	.word	0x00000000
        /*0040*/ 	.short	0x002e
        /*0042*/ 	.short	0x0168
        /*0044*/ 	.byte	0x00, 0xf0, 0x21, 0x00


	//----- nvinfo : EIATTR_KPARAM_INFO
	.align		4
.L_33:
        /*0048*/ 	.byte	0x04, 0x17
        /*004a*/ 	.short	(.L_35 - .L_34)
.L_34:
        /*004c*/ 	.word	0x00000000
        /*0050*/ 	.short	0x002d
        /*0052*/ 	.short	0x0160
        /*0054*/ 	.byte	0x00, 0xf0, 0x21, 0x00


	//----- nvinfo : EIATTR_KPARAM_INFO
	.align		4
.L_35:
        /*0058*/ 	.byte	0x04, 0x17
        /*005a*/ 	.short	(.L_37 - .L_36)
.L_36:
        /*005c*/ 	.word	0x00000000
        /*0060*/ 	.short	0x002c
        /*0062*/ 	.short	0x0158
        /*0064*/ 	.byte	0x00, 0xf0, 0x11, 0x00


	//----- nvinfo : EIATTR_KPARAM_INFO
	.align		4
.L_37:
        /*0068*/ 	.byte	0x04, 0x17
        /*006a*/ 	.short	(.L_39 - .L_38)
.L_38:
        /*006c*/ 	.word	0x00000000
        /*0070*/ 	.short	0x002b
        /*0072*/ 	.short	0x0154
        /*0074*/ 	.byte	0x00, 0xf0, 0x11, 0x00


	//----- nvinfo : EIATTR_KPARAM_INFO
	.align		4
.L_39:
        /*0078*/ 	.byte	0x04, 0x17
        /*007a*/ 	.short	(.L_41 - .L_40)
.L_40:
        /*007c*/ 	.word	0x00000000
        /*0080*/ 	.short	0x002a
        /*0082*/ 	.short	0x0150
        /*0084*/ 	.byte	0x00, 0xf0, 0x11, 0x00


	//----- nvinfo : EIATTR_KPARAM_INFO
	.align		4
.L_41:
        /*0088*/ 	.byte	0x04, 0x17
        /*008a*/ 	.short	(.L_43 - .L_42)
.L_42:
        /*008c*/ 	.word	0x00000000
        /*0090*/ 	.short	0x0029
        /*0092*/ 	.short	0x0148
        /*0094*/ 	.byte	0x00, 0xf5, 0x21, 0x00


	//----- nvinfo : EIATTR_KPARAM_INFO
	.align		4
.L_43:
        /*0098*/ 	.byte	0x04, 0x17
        /*009a*/ 	.short	(.L_45 - .L_44)
.L_44:
        /*009c*/ 	.word	0x00000000
        /*00a0*/ 	.short	0x0028
        /*00a2*/ 	.short	0x0140
        /*00a4*/ 	.byte	0x00, 0xf5, 0x21, 0x00


	//----- nvinfo : EIATTR_KPARAM_INFO
	.align		4
.L_45:
        /*00a8*/ 	.byte	0x04, 0x17
        /*00aa*/ 	.short	(.L_47 - .L_46)
.L_46:
        /*00ac*/ 	.word	0x00000000
        /*00b0*/ 	.short	0x0027
        /*00b2*/ 	.short	0x0138
        /*00b4*/ 	.byte	0x00, 0xf5, 0x21, 0x00


	//----- nvinfo : EIATTR_KPARAM_INFO
	.align		4
.L_47:
        /*00b8*/ 	.byte	0x04, 0x17
        /*00ba*/ 	.short	(.L_49 - .L_48)
.L_48:
        /*00bc*/ 	.word	0x00000000
        /*00c0*/ 	.short	0x0026
        /*00c2*/ 	.short	0x0130
        /*00c4*/ 	.byte	0x00, 0xf5, 0x21, 0x00


	//----- nvinfo : EIATTR_KPARAM_INFO
	.align		4
.L_49:
        /*00c8*/ 	.byte	0x04, 0x17
        /*00ca*/ 	.short	(.L_51 - .L_50)
.L_50:
        /*00cc*/ 	.word	0x00000000
        /*00d0*/ 	.short	0x0025
        /*00d2*/ 	.short	0x0128
        /*00d4*/ 	.byte	0x00, 0xf5, 0x21, 0x00


	//----- nvinfo : EIATTR_KPARAM_INFO
	.align		4
.L_51:
        /*00d8*/ 	.byte	0x04, 0x17
        /*00da*/ 	.short	(.L_53 - .L_52)
.L_52:
        /*00dc*/ 	.word	0x00000000
        /*00e0*/ 	.short	0x0024
        /*00e2*/ 	.short	0x0120
        /*00e4*/ 	.byte	0x00, 0xf5, 0x21, 0x00


	//----- nvinfo : EIATTR_KPARAM_INFO
	.align		4
.L_53:
        /*00e8*/ 	.byte	0x04, 0x17
        /*00ea*/ 	.short	(.L_55 - .L_54)
.L_54:
        /*00ec*/ 	.word	0x00000000
        /*00f0*/ 	.short	0x0023
        /*00f2*/ 	.short	0x0118
        /*00f4*/ 	.byte	0x00, 0xf5, 0x21, 0x00


	//----- nvinfo : EIATTR_KPARAM_INFO
	.align		4
.L_55:
        /*00f8*/ 	.byte	0x04, 0x17
        /*00fa*/ 	.short	(.L_57 - .L_56)
.L_56:
        /*00fc*/ 	.word	0x00000000
        /*0100*/ 	.short	0x0022
        /*0102*/ 	.short	0x0110
        /*0104*/ 	.byte	0x00, 0xf5, 0x21, 0x00


	//----- nvinfo : EIATTR_KPARAM_INFO
	.align		4
.L_57:
        /*0108*/ 	.byte	0x04, 0x17
        /*010a*/ 	.short	(.L_59 - .L_58)
.L_58:
        /*010c*/ 	.word	0x00000000
        /*0110*/ 	.short	0x0021
        /*0112*/ 	.short	0x0108
        /*0114*/ 	.byte	0x00, 0xf5, 0x21, 0x00


	//----- nvinfo : EIATTR_KPARAM_INFO
	.align		4
.L_59:
        /*0118*/ 	.byte	0x04, 0x17
        /*011a*/ 	.short	(.L_61 - .L_60)
.L_60:
        /*011c*/ 	.word	0x00000000
        /*0120*/ 	.short	0x0020
        /*0122*/ 	.short	0x0100
        /*0124*/ 	.byte	0x00, 0xf5, 0x21, 0x00


	//----- nvinfo : EIATTR_KPARAM_INFO
	.align		4
.L_61:
        /*0128*/ 	.byte	0x04, 0x17
        /*012a*/ 	.short	(.L_63 - .L_62)
.L_62:
        /*012c*/ 	.word	0x00000000
        /*0130*/ 	.short	0x001f
        /*0132*/ 	.short	0x00f8
        /*0134*/ 	.byte	0x00, 0xf5, 0x21, 0x00


	//----- nvinfo : EIATTR_KPARAM_INFO
	.align		4
.L_63:
        /*0138*/ 	.byte	0x04, 0x17
        /*013a*/ 	.short	(.L_65 - .L_64)
.L_64:
        /*013c*/ 	.word	0x00000000
        /*0140*/ 	.short	0x001e
        /*0142*/ 	.short	0x00f0
        /*0144*/ 	.byte	0x00, 0xf5, 0x21, 0x00


	//----- nvinfo : EIATTR_KPARAM_INFO
	.align		4
.L_65:
        /*0148*/ 	.byte	0x04, 0x17
        /*014a*/ 	.short	(.L_67 - .L_66)
.L_66:
        /*014c*/ 	.word	0x00000000
        /*0150*/ 	.short	0x001d
        /*0152*/ 	.short	0x00e8
        /*0154*/ 	.byte	0x00, 0xf5, 0x21, 0x00


	//----- nvinfo : EIATTR_KPARAM_INFO
	.align		4
.L_67:
        /*0158*/ 	.byte	0x04, 0x17
        /*015a*/ 	.short	(.L_69 - .L_68)
.L_68:
        /*015c*/ 	.word	0x00000000
        /*0160*/ 	.short	0x001c
        /*0162*/ 	.short	0x00e0
        /*0164*/ 	.byte	0x00, 0xf5, 0x21, 0x00


	//----- nvinfo : EIATTR_KPARAM_INFO
	.align		4
.L_69:
        /*0168*/ 	.byte	0x04, 0x17
        /*016a*/ 	.short	(.L_71 - .L_70)
.L_70:
        /*016c*/ 	.word	0x00000000
        /*0170*/ 	.short	0x001b
        /*0172*/ 	.short	0x00d8
        /*0174*/ 	.byte	0x00, 0xf5, 0x21, 0x00


	//----- nvinfo : EIATTR_KPARAM_INFO
	.align		4
.L_71:
        /*0178*/ 	.byte	0x04, 0x17
        /*017a*/ 	.short	(.L_73 - .L_72)
.L_72:
        /*017c*/ 	.word	0x00000000
        /*0180*/ 	.short	0x001a
        /*0182*/ 	.short	0x00d0
        /*0184*/ 	.byte	0x00, 0xf5, 0x21, 0x00


	//----- nvinfo : EIATTR_KPARAM_INFO
	.align		4
.L_73:
        /*0188*/ 	.byte	0x04, 0x17
        /*018a*/ 	.short	(.L_75 - .L_74)
.L_74:
        /*018c*/ 	.word	0x00000000
        /*0190*/ 	.short	0x0019
        /*0192*/ 	.short	0x00c8
        /*0194*/ 	.byte	0x00, 0xf5, 0x21, 0x00


	//----- nvinfo : EIATTR_KPARAM_INFO
	.align		4
.L_75:
        /*0198*/ 	.byte	0x04, 0x17
        /*019a*/ 	.short	(.L_77 - .L_76)
.L_76:
        /*019c*/ 	.word	0x00000000
        /*01a0*/ 	.short	0x0018
        /*01a2*/ 	.short	0x00c0
        /*01a4*/ 	.byte	0x00, 0xf5, 0x21, 0x00


	//----- nvinfo : EIATTR_KPARAM_INFO
	.align		4
.L_77:
        /*01a8*/ 	.byte	0x04, 0x17
        /*01aa*/ 	.short	(.L_79 - .L_78)
.L_78:
        /*01ac*/ 	.word	0x00000000
        /*01b0*/ 	.short	0x0017
        /*01b2*/ 	.short	0x00b8
        /*01b4*/ 	.byte	0x00, 0xf5, 0x21, 0x00


	//----- nvinfo : EIATTR_KPARAM_INFO
	.align		4
.L_79:
        /*01b8*/ 	.byte	0x04, 0x17
        /*01ba*/ 	.short	(.L_81 - .L_80)
.L_80:
        /*01bc*/ 	.word	0x00000000
        /*01c0*/ 	.short	0x0016
        /*01c2*/ 	.short	0x00b0
        /*01c4*/ 	.byte	0x00, 0xf5, 0x21, 0x00


	//----- nvinfo : EIATTR_KPARAM_INFO
	.align		4
.L_81:
        /*01c8*/ 	.byte	0x04, 0x17
        /*01ca*/ 	.short	(.L_83 - .L_82)
.L_82:
        /*01cc*/ 	.word	0x00000000
        /*01d0*/ 	.short	0x0015
        /*01d2*/ 	.short	0x00a8
        /*01d4*/ 	.byte	0x00, 0xf5, 0x21, 0x00


	//----- nvinfo : EIATTR_KPARAM_INFO
	.align		4
.L_83:
        /*01d8*/ 	.byte	0x04, 0x17
        /*01da*/ 	.short	(.L_85 - .L_84)
.L_84:
        /*01dc*/ 	.word	0x00000000
        /*01e0*/ 	.short	0x0014
        /*01e2*/ 	.short	0x00a0
        /*01e4*/ 	.byte	0x00, 0xf5, 0x21, 0x00


	//----- nvinfo : EIATTR_KPARAM_INFO
	.align		4
.L_85:
        /*01e8*/ 	.byte	0x04, 0x17
        /*01ea*/ 	.short	(.L_87 - .L_86)
.L_86:
        /*01ec*/ 	.word	0x00000000
        /*01f0*/ 	.short	0x0013
        /*01f2*/ 	.short	0x0098
        /*01f4*/ 	.byte	0x00, 0xf5, 0x21, 0x00


	//----- nvinfo : EIATTR_KPARAM_INFO
	.align		4
.L_87:
        /*01f8*/ 	.byte	0x04, 0x17
        /*01fa*/ 	.short	(.L_89 - .L_88)
.L_88:
        /*01fc*/ 	.word	0x00000000
        /*0200*/ 	.short	0x0012
        /*0202*/ 	.short	0x0090
        /*0204*/ 	.byte	0x00, 0xf5, 0x21, 0x00


	//----- nvinfo : EIATTR_KPARAM_INFO
	.align		4
.L_89:
        /*0208*/ 	.byte	0x04, 0x17
        /*020a*/ 	.short	(.L_91 - .L_90)
.L_90:
        /*020c*/ 	.word	0x00000000
        /*0210*/ 	.short	0x0011
        /*0212*/ 	.short	0x0088
        /*0214*/ 	.byte	0x00, 0xf5, 0x21, 0x00


	//----- nvinfo : EIATTR_KPARAM_INFO
	.align		4
.L_91:
        /*0218*/ 	.byte	0x04, 0x17
        /*021a*/ 	.short	(.L_93 - .L_92)
.L_92:
        /*021c*/ 	.word	0x00000000
        /*0220*/ 	.short	0x0010
        /*0222*/ 	.short	0x0080
        /*0224*/ 	.byte	0x00, 0xf5, 0x21, 0x00


	//----- nvinfo : EIATTR_KPARAM_INFO
	.align		4
.L_93:
        /*0228*/ 	.byte	0x04, 0x17
        /*022a*/ 	.short	(.L_95 - .L_94)
.L_94:
        /*022c*/ 	.word	0x00000000
        /*0230*/ 	.short	0x000f
        /*0232*/ 	.short	0x0078
        /*0234*/ 	.byte	0x00, 0xf5, 0x21, 0x00


	//----- nvinfo : EIATTR_KPARAM_INFO
	.align		4
.L_95:
        /*0238*/ 	.byte	0x04, 0x17
        /*023a*/ 	.short	(.L_97 - .L_96)
.L_96:
        /*023c*/ 	.word	0x00000000
        /*0240*/ 	.short	0x000e
        /*0242*/ 	.short	0x0070
        /*0244*/ 	.byte	0x00, 0xf5, 0x21, 0x00


	//----- nvinfo : EIATTR_KPARAM_INFO
	.align		4
.L_97:
        /*0248*/ 	.byte	0x04, 0x17
        /*024a*/ 	.short	(.L_99 - .L_98)
.L_98:
        /*024c*/ 	.word	0x00000000
        /*0250*/ 	.short	0x000d
        /*0252*/ 	.short	0x0068
        /*0254*/ 	.byte	0x00, 0xf5, 0x21, 0x00


	//----- nvinfo : EIATTR_KPARAM_INFO
	.align		4
.L_99:
        /*0258*/ 	.byte	0x04, 0x17
        /*025a*/ 	.short	(.L_101 - .L_100)
.L_100:
        /*025c*/ 	.word	0x00000000
        /*0260*/ 	.short	0x000c
        /*0262*/ 	.short	0x0060
        /*0264*/ 	.byte	0x00, 0xf5, 0x21, 0x00


	//----- nvinfo : EIATTR_KPARAM_INFO
	.align		4
.L_101:
        /*0268*/ 	.byte	0x04, 0x17
        /*026a*/ 	.short	(.L_103 - .L_102)
.L_102:
        /*026c*/ 	.word	0x00000000
        /*0270*/ 	.short	0x000b
        /*0272*/ 	.short	0x0058
        /*0274*/ 	.byte	0x00, 0xf5, 0x21, 0x00


	//----- nvinfo : EIATTR_KPARAM_INFO
	.align		4
.L_103:
        /*0278*/ 	.byte	0x04, 0x17
        /*027a*/ 	.short	(.L_105 - .L_104)
.L_104:
        /*027c*/ 	.word	0x00000000
        /*0280*/ 	.short	0x000a
        /*0282*/ 	.short	0x0050
        /*0284*/ 	.byte	0x00, 0xf5, 0x21, 0x00


	//----- nvinfo : EIATTR_KPARAM_INFO
	.align		4
.L_105:
        /*0288*/ 	.byte	0x04, 0x17
        /*028a*/ 	.short	(.L_107 - .L_106)
.L_106:
        /*028c*/ 	.word	0x00000000
        /*0290*/ 	.short	0x0009
        /*0292*/ 	.short	0x0048
        /*0294*/ 	.byte	0x00, 0xf5, 0x21, 0x00


	//----- nvinfo : EIATTR_KPARAM_INFO
	.align		4
.L_107:
        /*0298*/ 	.byte	0x04, 0x17
        /*029a*/ 	.short	(.L_109 - .L_108)
.L_108:
        /*029c*/ 	.word	0x00000000
        /*02a0*/ 	.short	0x0008
        /*02a2*/ 	.short	0x0040
        /*02a4*/ 	.byte	0x00, 0xf5, 0x21, 0x00


	//----- nvinfo : EIATTR_KPARAM_INFO
	.align		4
.L_109:
        /*02a8*/ 	.byte	0x04, 0x17
        /*02aa*/ 	.short	(.L_111 - .L_110)
.L_110:
        /*02ac*/ 	.word	0x00000000
        /*02b0*/ 	.short	0x0007
        /*02b2*/ 	.short	0x0038
        /*02b4*/ 	.byte	0x00, 0xf5, 0x21, 0x00


	//----- nvinfo : EIATTR_KPARAM_INFO
	.align		4
.L_111:
        /*02b8*/ 	.byte	0x04, 0x17
        /*02ba*/ 	.short	(.L_113 - .L_112)
.L_112:
        /*02bc*/ 	.word	0x00000000
        /*02c0*/ 	.short	0x0006
        /*02c2*/ 	.short	0x0030
        /*02c4*/ 	.byte	0x00, 0xf5, 0x21, 0x00


	//----- nvinfo : EIATTR_KPARAM_INFO
	.align		4
.L_113:
        /*02c8*/ 	.byte	0x04, 0x17
        /*02ca*/ 	.short	(.L_115 - .L_114)
.L_114:
        /*02cc*/ 	.word	0x00000000
        /*02d0*/ 	.short	0x0005
        /*02d2*/ 	.short	0x0028
        /*02d4*/ 	.byte	0x00, 0xf5, 0x21, 0x00


	//----- nvinfo : EIATTR_KPARAM_INFO
	.align		4
.L_115:
        /*02d8*/ 	.byte	0x04, 0x17
        /*02da*/ 	.short	(.L_117 - .L_116)
.L_116:
        /*02dc*/ 	.word	0x00000000
        /*02e0*/ 	.short	0x0004
        /*02e2*/ 	.short	0x0020
        /*02e4*/ 	.byte	0x00, 0xf5, 0x21, 0x00


	//----- nvinfo : EIATTR_KPARAM_INFO
	.align		4
.L_117:
        /*02e8*/ 	.byte	0x04, 0x17
        /*02ea*/ 	.short	(.L_119 - .L_118)
.L_118:
        /*02ec*/ 	.word	0x00000000
        /*02f0*/ 	.short	0x0003
        /*02f2*/ 	.short	0x0018
        /*02f4*/ 	.byte	0x00, 0xf5, 0x21, 0x00


	//----- nvinfo : EIATTR_KPARAM_INFO
	.align		4
.L_119:
        /*02f8*/ 	.byte	0x04, 0x17
        /*02fa*/ 	.short	(.L_121 - .L_120)
.L_120:
        /*02fc*/ 	.word	0x00000000
        /*0300*/ 	.short	0x0002
        /*0302*/ 	.short	0x0010
        /*0304*/ 	.byte	0x00, 0xf5, 0x21, 0x00


	//----- nvinfo : EIATTR_KPARAM_INFO
	.align		4
.L_121:
        /*0308*/ 	.byte	0x04, 0x17
        /*030a*/ 	.short	(.L_123 - .L_122)
.L_122:
        /*030c*/ 	.word	0x00000000
        /*0310*/ 	.short	0x0001
        /*0312*/ 	.short	0x0008
        /*0314*/ 	.byte	0x00, 0xf5, 0x21, 0x00


	//----- nvinfo : EIATTR_KPARAM_INFO
	.align		4
.L_123:
        /*0318*/ 	.byte	0x04, 0x17
        /*031a*/ 	.short	(.L_125 - .L_124)
.L_124:
        /*031c*/ 	.word	0x00000000
        /*0320*/ 	.short	0x0000
        /*0322*/ 	.short	0x0000
        /*0324*/ 	.byte	0x00, 0xf5, 0x21, 0x00


	//----- nvinfo : EIATTR_SPARSE_MMA_MASK
	.align		4
.L_125:
        /*0328*/ 	.byte	0x03, 0x50
        /*032a*/ 	.short	0x0000


	//----- nvinfo : EIATTR_MAXREG_COUNT
	.align		4
        /*032c*/ 	.byte	0x03, 0x1b
        /*032e*/ 	.short	0x00ff


	//----- nvinfo : EIATTR_MERCURY_ISA_VERSION
	.align		4
        /*0330*/ 	.byte	0x03, 0x5f
        /*0332*/ 	.short	0x0101


	//----- nvinfo : EIATTR_VRC_CTA_INIT_COUNT
	.align		4
        /*0334*/ 	.byte	0x02, 0x4a
	.zero		1
	.zero		1


	//----- nvinfo : EIATTR_EXIT_INSTR_OFFSETS
	.align		4
        /*0338*/ 	.byte	0x04, 0x1c
        /*033a*/ 	.short	(.L_127 - .L_126)


	//   ....[0]....
.L_126:
        /*033c*/ 	.word	0x00000120


	//   ....[1]....
        /*0340*/ 	.word	0x000062d0


	//----- nvinfo : EIATTR_CRS_STACK_SIZE
	.align		4
.L_127:
        /*0344*/ 	.byte	0x04, 0x1e
        /*0346*/ 	.short	(.L_129 - .L_128)
.L_128:
        /*0348*/ 	.word	0x00000000


	//----- nvinfo : EIATTR_CBANK_PARAM_SIZE
	.align		4
.L_129:
        /*034c*/ 	.byte	0x03, 0x19
        /*034e*/ 	.short	0x0184


	//----- nvinfo : EIATTR_PARAM_CBANK
	.align		4
        /*0350*/ 	.byte	0x04, 0x0a
        /*0352*/ 	.short	(.L_131 - .L_130)
	.align		4
.L_130:
        /*0354*/ 	.word	index@(.nv.constant0._Z25auxi_set_calculus_toolboxPdS_S_S_S_S_S_S_S_S_S_S_S_S_S_S_S_S_S_S_S_S_S_S_S_S_S_PKdS1_S1_S1_S1_S1_S1_S1_S1_S1_S1_S1_S1_S1_S1_iiiddddi)
        /*0358*/ 	.short	0x0380
        /*035a*/ 	.short	0x0184


	//----- nvinfo : EIATTR_SW_WAR
	.align		4
.L_131:
        /*035c*/ 	.byte	0x04, 0x36
        /*035e*/ 	.short	(.L_133 - .L_132)
.L_132:
        /*0360*/ 	.word	0x00000008
.L_133:


//--------------------- .nv.info._Z20set_calculus_toolboxPdS_S_S_S_S_S_S_S_S_S_S_S_S_S_S_S_S_PKdS1_iiiddddi --------------------------
	.section	.nv.info._Z20set_calculus_toolboxPdS_S_S_S_S_S_S_S_S_S_S_S_S_S_S_S_S_PKdS1_iiiddddi,"",@"SHT_CUDA_INFO"
	.sectionflags	@""
	.align	4


	//----- nvinfo : EIATTR_CUDA_API_VERSION
	.align		4
        /*0000*/ 	.byte	0x04, 0x37
        /*0002*/ 	.short	(.L_135 - .L_134)
.L_134:
        /*0004*/ 	.word	0x00000082


	//----- nvinfo : EIATTR_KPARAM_INFO
	.align		4
.L_135:
        /*0008*/ 	.byte	0x04, 0x17
        /*000a*/ 	.short	(.L_137 - .L_136)
.L_136:
        /*000c*/ 	.word	0x00000000
        /*0010*/ 	.short	0x001b
        /*0012*/ 	.short	0x00d0
        /*0014*/ 	.byte	0x00, 0xf0, 0x11, 0x00


	//----- nvinfo : EIATTR_KPARAM_INFO
	.align		4
.L_137:
        /*0018*/ 	.byte	0x04, 0x17
        /*001a*/ 	.short	(.L_139 - .L_138)
.L_138:
        /*001c*/ 	.word	0x00000000
        /*0020*/ 	.short	0x001a
        /*0022*/ 	.short	0x00c8
        /*0024*/ 	.byte	0x00, 0xf0, 0x21, 0x00


	//----- nvinfo : EIATTR_KPARAM_INFO
	.align		4
.L_139:
        /*0028*/ 	.byte	0x04, 0x17
        /*002a*/ 	.short	(.L_141 - .L_140)
.L_140:
        /*002c*/ 	.word	0x00000000
        /*0030*/ 	.short	0x0019
        /*0032*/ 	.short	0x00c0
        /*0034*/ 	.byte	0x00, 0xf0, 0x21, 0x00


	//----- nvinfo : EIATTR_KPARAM_INFO
	.align		4
.L_141:
        /*0038*/ 	.byte	0x04, 0x17
        /*003a*/ 	.short	(.L_143 - .L_142)
.L_142:
        /*003c*/ 	.word	0x00000000
        /*0040*/ 	.short	0x0018
        /*0042*/ 	.short	0x00b8
        /*0044*/ 	.byte	0x00, 0xf0, 0x21, 0x00


	//----- nvinfo : EIATTR_KPARAM_INFO
	.align		4
.L_143:
        /*0048*/ 	.byte	0x04, 0x17
        /*004a*/ 	.short	(.L_145 - .L_144)
.L_144:
        /*004c*/ 	.word	0x00000000
        /*0050*/ 	.short	0x0017
        /*0052*/ 	.short	0x00b0
        /*0054*/ 	.byte	0x00, 0xf0, 0x21, 0x00


	//----- nvinfo : EIATTR_KPARAM_INFO
	.align		4
.L_145:
        /*0058*/ 	.byte	0x04, 0x17
        /*005a*/ 	.short	(.L_147 - .L_146)
.L_146:
        /*005c*/ 	.word	0x00000000
        /*0060*/ 	.short	0x0016
        /*0062*/ 	.short	0x00a8
        /*0064*/ 	.byte	0x00, 0xf0, 0x11, 0x00


	//----- nvinfo : EIATTR_KPARAM_INFO
	.align		4
.L_147:
        /*0068*/ 	.byte	0x04, 0x17
        /*006a*/ 	.short	(.L_149 - .L_148)
.L_148:
        /*006c*/ 	.word	0x00000000
        /*0070*/ 	.short	0x0015
        /*0072*/ 	.short	0x00a4
        /*0074*/ 	.byte	0x00, 0xf0, 0x11, 0x00


	//----- nvinfo : EIATTR_KPARAM_INFO
	.align		4
.L_149:
        /*0078*/ 	.byte	0x04, 0x17
        /*007a*/ 	.short	(.L_151 - .L_150)
.L_150:
        /*007c*/ 	.word	0x00000000
        /*0080*/ 	.short	0x0014
        /*0082*/ 	.short	0x00a0
        /*0084*/ 	.byte	0x00, 0xf0, 0x11, 0x00


	//----- nvinfo : EIATTR_KPARAM_INFO
	.align		4
.L_151:
        /*0088*/ 	.byte	0x04, 0x17
        /*008a*/ 	.short	(.L_153 - .L_152)
.L_152:
        /*008c*/ 	.word	0x00000000
        /*0090*/ 	.short	0x0013
        /*0092*/ 	.short	0x0098
        /*0094*/ 	.byte	0x00, 0xf5, 0x21, 0x00


	//----- nvinfo : EIATTR_KPARAM_INFO
	.align		4
.L_153:
        /*0098*/ 	.byte	0x04, 0x17
        /*009a*/ 	.short	(.L_155 - .L_154)
.L_154:
        /*009c*/ 	.word	0x00000000
        /*00a0*/ 	.short	0x0012
        /*00a2*/ 	.short	0x0090
        /*00a4*/ 	.byte	0x00, 0xf5, 0x21, 0x00


	//----- nvinfo : EIATTR_KPARAM_INFO
	.align		4
.L_155:
        /*00a8*/ 	.byte	0x04, 0x17
        /*00aa*/ 	.short	(.L_157 - .L_156)
.L_156:
        /*00ac*/ 	.word	0x00000000
        /*00b0*/ 	.short	0x0011
        /*00b2*/ 	.short	0x0088
        /*00b4*/ 	.byte	0x00, 0xf5, 0x21, 0x00


	//----- nvinfo : EIATTR_KPARAM_INFO
	.align		4
.L_157:
        /*00b8*/ 	.byte	0x04, 0x17
        /*00ba*/ 	.short	(.L_159 - .L_158)
.L_158:
        /*00bc*/ 	.word	0x00000000
        /*00c0*/ 	.short	0x0010
        /*00c2*/ 	.short	0x0080
        /*00c4*/ 	.byte	0x00, 0xf5, 0x21, 0x00


	//----- nvinfo : EIATTR_KPARAM_INFO
	.align		4
.L_159:
        /*00c8*/ 	.byte	0x04, 0x17
        /*00ca*/ 	.short	(.L_161 - .L_160)
.L_160:
        /*00cc*/ 	.word	0x00000000
        /*00d0*/ 	.short	0x000f
        /*00d2*/ 	.short	0x0078
        /*00d4*/ 	.byte	0x00, 0xf5, 0x21, 0x00


	//----- nvinfo : EIATTR_KPARAM_INFO
	.align		4
.L_161:
        /*00d8*/ 	.byte	0x04, 0x17
        /*00da*/ 	.short	(.L_163 - .L_162)
.L_162:
        /*00dc*/ 	.word	0x00000000
        /*00e0*/ 	.short	0x000e
        /*00e2*/ 	.short	0x0070
        /*00e4*/ 	.byte	0x00, 0xf5, 0x21, 0x00


	//----- nvinfo : EIATTR_KPARAM_INFO
	.align		4
.L_163:
        /*00e8*/ 	.byte	0x04, 0x17
        /*00ea*/ 	.short	(.L_165 - .L_164)
.L_164:
        /*00ec*/ 	.word	0x00000000
        /*00f0*/ 	.short	0x000d
        /*00f2*/ 	.short	0x0068
        /*00f4*/ 	.byte	0x00, 0xf5, 0x21, 0x00


	//----- nvinfo : EIATTR_KPARAM_INFO
	.align		4
.L_165:
        /*00f8*/ 	.byte	0x04, 0x17
        /*00fa*/ 	.short	(.L_167 - .L_166)
.L_166:
        /*00fc*/ 	.word	0x00000000
        /*0100*/ 	.short	0x000c
        /*0102*/ 	.short	0x0060
        /*0104*/ 	.byte	0x00, 0xf5, 0x21, 0x00


	//----- nvinfo : EIATTR_KPARAM_INFO
	.align		4
.L_167:
        /*0108*/ 	.byte	0x04, 0x17
        /*010a*/ 	.short	(.L_169 - .L_168)
.L_168:
        /*010c*/ 	.word	0x00000000
        /*0110*/ 	.short	0x000b
        /*0112*/ 	.short	0x0058
        /*0114*/ 	.byte	0x00, 0xf5, 0x21, 0x00


	//----- nvinfo : EIATTR_KPARAM_INFO
	.align		4
.L_169:
        /*0118*/ 	.byte	0x04, 0x17
        /*011a*/ 	.short	(.L_171 - .L_170)
.L_170:
        /*011c*/ 	.word	0x00000000
        /*0120*/ 	.short	0x000a
        /*0122*/ 	.short	0x0050
        /*0124*/ 	.byte	0x00, 0xf5, 0x21, 0x00


	//----- nvinfo : EIATTR_KPARAM_INFO
	.align		4
.L_171:
        /*0128*/ 	.byte	0x04, 0x17
        /*012a*/ 	.short	(.L_173 - .L_172)
.L_172:
        /*012c*/ 	.word	0x00000000
        /*0130*/ 	.short	0x0009
        /*0132*/ 	.short	0x0048
        /*0134*/ 	.byte	0x00, 0xf5, 0x21, 0x00


	//----- nvinfo : EIATTR_KPARAM_INFO
	.align		4
.L_173:
        /*0138*/ 	.byte	0x04, 0x17
        /*013a*/ 	.short	(.L_175 - .L_174)
.L_174:
        /*013c*/ 	.word	0x00000000
        /*0140*/ 	.short	0x0008
        /*0142*/ 	.short	0x0040
        /*0144*/ 	.byte	0x00, 0xf5, 0x21, 0x00


	//----- nvinfo : EIATTR_KPARAM_INFO
	.align		4
.L_175:
        /*0148*/ 	.byte	0x04, 0x17
        /*014a*/ 	.short	(.L_177 - .L_176)
.L_176:
        /*014c*/ 	.word	0x00000000
        /*0150*/ 	.short	0x0007
        /*0152*/ 	.short	0x0038
        /*0154*/ 	.byte	0x00, 0xf5, 0x21, 0x00


	//----- nvinfo : EIATTR_KPARAM_INFO
	.align		4
.L_177:
        /*0158*/ 	.byte	0x04, 0x17
        /*015a*/ 	.short	(.L_179 - .L_178)
.L_178:
        /*015c*/ 	.word	0x00000000
        /*0160*/ 	.short	0x0006
        /*0162*/ 	.short	0x0030
        /*0164*/ 	.byte	0x00, 0xf5, 0x21, 0x00


	//----- nvinfo : EIATTR_KPARAM_INFO
	.align		4
.L_179:
        /*0168*/ 	.byte	0x04, 0x17
        /*016a*/ 	.short	(.L_181 - .L_180)
.L_180:
        /*016c*/ 	.word	0x00000000
        /*0170*/ 	.short	0x0005
        /*0172*/ 	.short	0x0028
        /*0174*/ 	.byte	0x00, 0xf5, 0x21, 0x00


	//----- nvinfo : EIATTR_KPARAM_INFO
	.align		4
.L_181:
        /*0178*/ 	.byte	0x04, 0x17
        /*017a*/ 	.short	(.L_183 - .L_182)
.L_182:
        /*017c*/ 	.word	0x00000000
        /*0180*/ 	.short	0x0004
        /*0182*/ 	.short	0x0020
        /*0184*/ 	.byte	0x00, 0xf5, 0x21, 0x00


	//----- nvinfo : EIATTR_KPARAM_INFO
	.align		4
.L_183:
        /*0188*/ 	.byte	0x04, 0x17
        /*018a*/ 	.short	(.L_185 - .L_184)
.L_184:
        /*018c*/ 	.word	0x00000000
        /*0190*/ 	.short	0x0003
        /*0192*/ 	.short	0x0018
        /*0194*/ 	.byte	0x00, 0xf5, 0x21, 0x00


	//----- nvinfo : EIATTR_KPARAM_INFO
	.align		4
.L_185:
        /*0198*/ 	.byte	0x04, 0x17
        /*019a*/ 	.short	(.L_187 - .L_186)
.L_186:
        /*019c*/ 	.word	0x00000000
        /*01a0*/ 	.short	0x0002
        /*01a2*/ 	.short	0x0010
        /*01a4*/ 	.byte	0x00, 0xf5, 0x21, 0x00


	//----- nvinfo : EIATTR_KPARAM_INFO
	.align		4
.L_187:
        /*01a8*/ 	.byte	0x04, 0x17
        /*01aa*/ 	.short	(.L_189 - .L_188)
.L_188:
        /*01ac*/ 	.word	0x00000000
        /*01b0*/ 	.short	0x0001
        /*01b2*/ 	.short	0x0008
        /*01b4*/ 	.byte	0x00, 0xf5, 0x21, 0x00


	//----- nvinfo : EIATTR_KPARAM_INFO
	.align		4
.L_189:
        /*01b8*/ 	.byte	0x04, 0x17
        /*01ba*/ 	.short	(.L_191 - .L_190)
.L_190:
        /*01bc*/ 	.word	0x00000000
        /*01c0*/ 	.short	0x0000
        /*01c2*/ 	.short	0x0000
        /*01c4*/ 	.byte	0x00, 0xf5, 0x21, 0x00


	//----- nvinfo : EIATTR_SPARSE_MMA_MASK
	.align		4
.L_191:
        /*01c8*/ 	.byte	0x03, 0x50
        /*01ca*/ 	.short	0x0000


	//----- nvinfo : EIATTR_MAXREG_COUNT
	.align		4
        /*01cc*/ 	.byte	0x03, 0x1b
        /*01ce*/ 	.short	0x00ff


	//----- nvinfo : EIATTR_MERCURY_ISA_VERSION
	.align		4
        /*01d0*/ 	.byte	0x03, 0x5f
        /*01d2*/ 	.short	0x0101


	//----- nvinfo : EIATTR_VRC_CTA_INIT_COUNT
	.align		4
        /*01d4*/ 	.byte	0x02, 0x4a
	.zero		1
	.zero		1


	//----- nvinfo : EIATTR_EXIT_INSTR_OFFSETS
	.align		4
        /*01d8*/ 	.byte	0x04, 0x1c
        /*01da*/ 	.short	(.L_193 - .L_192)


	//   ....[0]....
.L_192:
        /*01dc*/ 	.word	0x00000120


	//   ....[1]....
        /*01e0*/ 	.word	0x00004860


	//----- nvinfo : EIATTR_CRS_STACK_SIZE
	.align		4
.L_193:
        /*01e4*/ 	.byte	0x04, 0x1e
        /*01e6*/ 	.short	(.L_195 - .L_194)
.L_194:
        /*01e8*/ 	.word	0x00000000


	//----- nvinfo : EIATTR_CBANK_PARAM_SIZE
	.align		4
.L_195:
        /*01ec*/ 	.byte	0x03, 0x19
        /*01ee*/ 	.short	0x00d4


	//----- nvinfo : EIATTR_PARAM_CBANK
	.align		4
        /*01f0*/ 	.byte	0x04, 0x0a
        /*01f2*/ 	.short	(.L_197 - .L_196)
	.align		4
.L_196:
        /*01f4*/ 	.word	index@(.nv.constant0._Z20set_calculus_toolboxPdS_S_S_S_S_S_S_S_S_S_S_S_S_S_S_S_S_PKdS1_iiiddddi)
        /*01f8*/ 	.short	0x0380
        /*01fa*/ 	.short	0x00d4


	//----- nvinfo : EIATTR_SW_WAR
	.align		4
.L_197:
        /*01fc*/ 	.byte	0x04, 0x36
        /*01fe*/ 	.short	(.L_199 - .L_198)
.L_198:
        /*0200*/ 	.word	0x00000008
.L_199:


//--------------------- .nv.callgraph             --------------------------
	.section	.nv.callgraph,"",@"SHT_CUDA_CALLGRAPH"
	.align	4
	.sectionentsize	8
	.align		4
        /*0000*/ 	.word	0x00000000
	.align		4
        /*0004*/ 	.word	0xffffffff
	.align		4
        /*0008*/ 	.word	0x00000000
	.align		4
        /*000c*/ 	.word	0xfffffffe
	.align		4
        /*0010*/ 	.word	0x00000000
	.align		4
        /*0014*/ 	.word	0xfffffffd
	.align		4
        /*0018*/ 	.word	0x00000000
	.align		4
        /*001c*/ 	.word	0xfffffffc


//--------------------- .text._Z25auxi_set_calculus_toolboxPdS_S_S_S_S_S_S_S_S_S_S_S_S_S_S_S_S_S_S_S_S_S_S_S_S_S_PKdS1_S1_S1_S1_S1_S1_S1_S1_S1_S1_S1_S1_S1_S1_iiiddddi --------------------------
	.section	.text._Z25auxi_set_calculus_toolboxPdS_S_S_S_S_S_S_S_S_S_S_S_S_S_S_S_S_S_S_S_S_S_S_S_S_S_PKdS1_S1_S1_S1_S1_S1_S1_S1_S1_S1_S1_S1_S1_S1_iiiddddi,"ax",@progbits
	.align	128
        .global         _Z25auxi_set_calculus_toolboxPdS_S_S_S_S_S_S_S_S_S_S_S_S_S_S_S_S_S_S_S_S_S_S_S_S_S_PKdS1_S1_S1_S1_S1_S1_S1_S1_S1_S1_S1_S1_S1_S1_iiiddddi
        .type           _Z25auxi_set_calculus_toolboxPdS_S_S_S_S_S_S_S_S_S_S_S_S_S_S_S_S_S_S_S_S_S_S_S_S_S_PKdS1_S1_S1_S1_S1_S1_S1_S1_S1_S1_S1_S1_S1_S1_iiiddddi,@function
        .size           _Z25auxi_set_calculus_toolboxPdS_S_S_S_S_S_S_S_S_S_S_S_S_S_S_S_S_S_S_S_S_S_S_S_S_S_PKdS1_S1_S1_S1_S1_S1_S1_S1_S1_S1_S1_S1_S1_S1_iiiddddi,(.L_x_170 - _Z25auxi_set_calculus_toolboxPdS_S_S_S_S_S_S_S_S_S_S_S_S_S_S_S_S_S_S_S_S_S_S_S_S_S_PKdS1_S1_S1_S1_S1_S1_S1_S1_S1_S1_S1_S1_S1_S1_iiiddddi)
        .other          _Z25auxi_set_calculus_toolboxPdS_S_S_S_S_S_S_S_S_S_S_S_S_S_S_S_S_S_S_S_S_S_S_S_S_S_PKdS1_S1_S1_S1_S1_S1_S1_S1_S1_S1_S1_S1_S1_S1_iiiddddi,@"STO_CUDA_ENTRY STV_DEFAULT"
_Z25auxi_set_calculus_toolboxPdS_S_S_S_S_S_S_S_S_S_S_S_S_S_S_S_S_S_S_S_S_S_S_S_S_S_PKdS1_S1_S1_S1_S1_S1_S1_S1_S1_S1_S1_S1_S1_S1_iiiddddi:
.text._Z25auxi_set_calculus_toolboxPdS_S_S_S_S_S_S_S_S_S_S_S_S_S_S_S_S_S_S_S_S_S_S_S_S_S_PKdS1_S1_S1_S1_S1_S1_S1_S1_S1_S1_S1_S1_S1_S1_iiiddddi:
[----:B------:R-:W-:Y:S01]  /*0000*/  LDC R1, c[0x0][0x37c] ;  /* 0x0000df00ff017b82 */ /* 0x000fe20000000800 */
[----:B------:R-:W0:Y:S07]  /*0010*/  S2R R3, SR_TID.Y ;  /* 0x0000000000037919 */ /* 0x000e2e0000002200 */
[----:B------:R-:W1:Y:S01]  /*0020*/  LDC R13, c[0x0][0x360] ;  /* 0x0000d800ff0d7b82 */ /* 0x000e620000000800 */
[----:B------:R-:W2:Y:S01]  /*0030*/  LDCU.64 UR12, c[0x0][0x4d0] ;  /* 0x00009a00ff0c77ac */ /* 0x000ea20008000a00 */
[----:B------:R-:W1:Y:S01]  /*0040*/  S2R R0, SR_TID.X ;  /* 0x0000000000007919 */ /* 0x000e620000002100 */
[----:B------:R-:W3:Y:S01]  /*0050*/  LDCU UR4, c[0x0][0x4d8] ;  /* 0x00009b00ff0477ac */ /* 0x000ee20008000800 */
[----:B------:R-:W4:Y:S04]  /*0060*/  S2R R5, SR_TID.Z ;  /* 0x0000000000057919 */ /* 0x000f280000002300 */
[----:B------:R-:W0:Y:S08]  /*0070*/  S2UR UR6, SR_CTAID.Y ;  /* 0x00000000000679c3 */ /* 0x000e300000002600 */
[----:B------:R-:W0:Y:S08]  /*0080*/  LDC R24, c[0x0][0x364] ;  /* 0x0000d900ff187b82 */ /* 0x000e300000000800 */
[----:B------:R-:W1:Y:S08]  /*0090*/  S2UR UR5, SR_CTAID.X ;  /* 0x00000000000579c3 */ /* 0x000e700000002500 */
[----:B------:R-:W4:Y:S08]  /*00a0*/  S2UR UR7, SR_CTAID.Z ;  /* 0x00000000000779c3 */ /* 0x000f300000002700 */
[----:B------:R-:W4:Y:S01]  /*00b0*/  LDC R12, c[0x0][0x368] ;  /* 0x0000da00ff0c7b82 */ /* 0x000f220000000800 */
[----:B0-----:R-:W-:-:S05]  /*00c0*/  IMAD R24, R24, UR6, R3 ;  /* 0x0000000618187c24 */ /* 0x001fca000f8e0203 */
[----:B--2---:R-:W-:Y:S01]  /*00d0*/  ISETP.GE.AND P0, PT, R24, UR13, PT ;  /* 0x0000000d18007c0c */ /* 0x004fe2000bf06270 */
[----:B-1----:R-:W-:-:S05]  /*00e0*/  IMAD R13, R13, UR5, R0 ;  /* 0x000000050d0d7c24 */ /* 0x002fca000f8e0200 */
[----:B------:R-:W-:Y:S01]  /*00f0*/  ISETP.GE.OR P0, PT, R13, UR12, P0 ;  /* 0x0000000c0d007c0c */ /* 0x000fe20008706670 */
[----:B----4-:R-:W-:-:S05]  /*0100*/  IMAD R12, R12, UR7, R5 ;  /* 0x000000070c0c7c24 */ /* 0x010fca000f8e0205 */
[----:B---3--:R-:W-:-:S13]  /*0110*/  ISETP.GE.OR P0, PT, R12, UR4, P0 ;  /* 0x000000040c007c0c */ /* 0x008fda0008706670 */
[----:B------:R-:W-:Y:S05]  /*0120*/  @P0 EXIT ;  /* 0x000000000000094d */ /* 0x000fea0003800000 */
[----:B------:R-:W0:Y:S01]  /*0130*/  I2F.F64.U32 R4, R12 ;  /* 0x0000000c00047312 */ /* 0x000e220000201800 */
[C---:B------:R-:W-:Y:S01]  /*0140*/  VIADD R6, R24.reuse, 0x1 ;  /* 0x0000000118067836 */ /* 0x040fe20000000000 */
[----:B------:R-:W-:Y:S01]  /*0150*/  UIADD3 UR4, UPT, UPT, UR4, -0x1, URZ ;  /* 0xffffffff04047890 */ /* 0x000fe2000fffe0ff */
[----:B------:R-:W-:Y:S02]  /*0160*/  VIADD R10, R24, 0xffffffff ;  /* 0xffffffff180a7836 */ /* 0x000fe40000000000 */
[----:B------:R-:W-:Y:S01]  /*0170*/  HFMA2 R0, -RZ, RZ, 0, 0 ;  /* 0x00000000ff007431 */ /* 0x000fe200000001ff */
[----:B------:R-:W-:Y:S01]  /*0180*/  UIADD3 UR5, UPT, UPT, UR13, -0x1, URZ ;  /* 0xffffffff0d057890 */ /* 0x000fe2000fffe0ff */
[----:B------:R-:W-:Y:S01]  /*0190*/  MOV R8, RZ ;  /* 0x000000ff00087202 */ /* 0x000fe20000000f00 */
[----:B------:R-:W1:Y:S01]  /*01a0*/  LDC.64 R72, c[0x0][0x458] ;  /* 0x00011600ff487b82 */ /* 0x000e620000000a00 */
[----:B------:R-:W2:Y:S01]  /*01b0*/  I2F.F64 R2, R13 ;  /* 0x0000000d00027312 */ /* 0x000ea20000201c00 */
[----:B------:R-:W-:Y:S01]  /*01c0*/  MOV R14, RZ ;  /* 0x000000ff000e7202 */ /* 0x000fe20000000f00 */
[----:B------:R-:W3:Y:S01]  /*01d0*/  LDCU.64 UR8, c[0x0][0x358] ;  /* 0x00006b00ff0877ac */ /* 0x000ee20008000a00 */
[----:B0-----:R-:W-:-:S05]  /*01e0*/  DSETP.MAX.AND P2, P3, RZ, R4, PT ;  /* 0x00000004ff00722a */ /* 0x001fca0003b4f000 */
[----:B------:R-:W0:Y:S01]  /*01f0*/  I2F.F64.U32 R6, R6 ;  /* 0x0000000600067312 */ /* 0x000e220000201800 */
[----:B------:R-:W-:Y:S01]  /*0200*/  IMAD.MOV.U32 R9, RZ, RZ, R4 ;  /* 0x000000ffff097224 */ /* 0x000fe200078e0004 */
[----:B------:R-:W-:Y:S01]  /*0210*/  FSEL R15, R0, R5, P2 ;  /* 0x00000005000f7208 */ /* 0x000fe20001000000 */
[----:B--2---:R-:W-:-:S05]  /*0220*/  DSETP.MAX.AND P0, P1, RZ, R2, PT ;  /* 0x00000002ff00722a */ /* 0x004fca000390f000 */
[----:B------:R-:W2:Y:S01]  /*0230*/  I2F.F64 R10, R10 ;  /* 0x0000000a000a7312 */ /* 0x000ea20000201c00 */
[----:B------:R-:W-:Y:S01]  /*0240*/  MOV R19, R2 ;  /* 0x0000000200137202 */ /* 0x000fe20000000f00 */
[----:B------:R-:W-:Y:S01]  /*0250*/  IMAD.MOV.U32 R21, RZ, RZ, R3 ;  /* 0x000000ffff157224 */ /* 0x000fe200078e0003 */
[----:B------:R-:W-:Y:S02]  /*0260*/  SEL R8, R8, R9, P2 ;  /* 0x0000000908087207 */ /* 0x000fe40001000000 */
[----:B------:R-:W-:Y:S01]  /*0270*/  @P3 LOP3.LUT R15, R5, 0x80000, RZ, 0xfc, !PT ;  /* 0x00080000050f3812 */ /* 0x000fe200078efcff */
[----:B0-----:R-:W-:Y:S02]  /*0280*/  DSETP.MAX.AND P4, P5, RZ, R6, PT ;  /* 0x00000006ff00722a */ /* 0x001fe40003d8f000 */
[----:B------:R-:W0:Y:S01]  /*0290*/  I2F.F64.U32 R2, UR4 ;  /* 0x0000000400027d12 */ /* 0x000e220008201800 */
[----:B------:R-:W-:Y:S01]  /*02a0*/  IMAD.MOV.U32 R17, RZ, RZ, R6 ;  /* 0x000000ffff117224 */ /* 0x000fe200078e0006 */
[----:B------:R-:W-:Y:S01]  /*02b0*/  UIADD3 UR4, UPT, UPT, UR12, -0x1, URZ ;  /* 0xffffffff0c047890 */ /* 0x000fe2000fffe0ff */
[----:B------:R-:W-:-:S02]  /*02c0*/  IMAD.MOV.U32 R23, RZ, RZ, R7 ;  /* 0x000000ffff177224 */ /* 0x000fc400078e0007 */
[----:B------:R-:W-:Y:S01]  /*02d0*/  IMAD.MOV.U32 R9, RZ, RZ, R15 ;  /* 0x000000ffff097224 */ /* 0x000fe200078e000f */
[----:B--2---:R-:W-:Y:S01]  /*02e0*/  DSETP.MAX.AND P3, P2, RZ, R10, PT ;  /* 0x0000000aff00722a */ /* 0x004fe20003a6f000 */
[----:B------:R-:W-:Y:S01]  /*02f0*/  IMAD.MOV.U32 R27, RZ, RZ, R10 ;  /* 0x000000ffff1b7224 */ /* 0x000fe200078e000a */
[----:B------:R-:W-:Y:S01]  /*0300*/  MOV R10, RZ ;  /* 0x000000ff000a7202 */ /* 0x000fe20000000f00 */
[----:B------:R-:W2:Y:S01]  /*0310*/  I2F.F64.U32 R6, UR5 ;  /* 0x0000000500067d12 */ /* 0x000ea20008201800 */
[----:B------:R-:W-:Y:S01]  /*0320*/  FSEL R25, R0, R23, P4 ;  /* 0x0000001700197208 */ /* 0x000fe20002000000 */
[----:B------:R-:W-:Y:S01]  /*0330*/  IMAD.MOV.U32 R29, RZ, RZ, R11 ;  /* 0x000000ffff1d7224 */ /* 0x000fe200078e000b */
[----:B------:R-:W-:Y:S01]  /*0340*/  SEL R10, R10, R17, P4 ;  /* 0x000000110a0a7207 */ /* 0x000fe20002000000 */
[----:B0-----:R-:W-:Y:S01]  /*0350*/  DSETP.GT.AND P4, PT, R8, R2, PT ;  /* 0x000000020800722a */ /* 0x001fe20003f84000 */
[----:B------:R-:W-:-:S03]  /*0360*/  @P5 LOP3.LUT R25, R23, 0x80000, RZ, 0xfc, !PT ;  /* 0x0008000017195812 */ /* 0x000fc600078efcff */
[----:B------:R-:W0:Y:S01]  /*0370*/  I2F.F64 R4, UR4 ;  /* 0x0000000400047d12 */ /* 0x000e220008201c00 */
[----:B------:R-:W-:Y:S02]  /*0380*/  FSEL R15, R0, R29, P3 ;  /* 0x0000001d000f7208 */ /* 0x000fe40001800000 */
[----:B------:R-:W-:Y:S01]  /*0390*/  FSEL R16, R2, R8, P4 ;  /* 0x0000000802107208 */ /* 0x000fe20002000000 */
[----:B------:R-:W-:Y:S01]  /*03a0*/  IMAD.MOV.U32 R11, RZ, RZ, R25 ;  /* 0x000000ffff0b7224 */ /* 0x000fe200078e0019 */
[----:B------:R-:W-:Y:S01]  /*03b0*/  SEL R14, R14, R27, P3 ;  /* 0x0000001b0e0e7207 */ /* 0x000fe20001800000 */
[----:B------:R-:W-:Y:S01]  /*03c0*/  IMAD.MOV.U32 R8, RZ, RZ, RZ ;  /* 0x000000ffff087224 */ /* 0x000fe200078e00ff */
[----:B------:R-:W-:Y:S02]  /*03d0*/  @P2 LOP3.LUT R15, R29, 0x80000, RZ, 0xfc, !PT ;  /* 0x000800001d0f2812 */ /* 0x000fe400078efcff */
[----:B------:R-:W-:Y:S01]  /*03e0*/  FSEL R17, R3, R9, P4 ;  /* 0x0000000903117208 */ /* 0x000fe20002000000 */
[----:B--2---:R-:W-:Y:S01]  /*03f0*/  DSETP.GT.AND P5, PT, R10, R6, PT ;  /* 0x000000060a00722a */ /* 0x004fe20003fa4000 */
[----:B------:R-:W-:-:S02]  /*0400*/  FSEL R9, R8, R21, P0 ;  /* 0x0000001508097208 */ /* 0x000fc40000000000 */
[----:B------:R-:W-:Y:S01]  /*0410*/  SEL R8, R8, R19, P0 ;  /* 0x0000001308087207 */ /* 0x000fe20000000000 */
[----:B------:R-:W-:Y:S01]  /*0420*/  DSETP.GT.AND P2, PT, R14, R6, PT ;  /* 0x000000060e00722a */ /* 0x000fe20003f44000 */
[----:B------:R-:W-:Y:S01]  /*0430*/  @P1 LOP3.LUT R9, R21, 0x80000, RZ, 0xfc, !PT ;  /* 0x0008000015091812 */ /* 0x000fe200078efcff */
[----:B------:R2:W-:Y:S01]  /*0440*/  F2I.F64.TRUNC R0, R16 ;  /* 0x0000001000007311 */ /* 0x0005e2000030d100 */
[C---:B------:R-:W-:Y:S01]  /*0450*/  FSEL R74, R6.reuse, R10, P5 ;  /* 0x0000000a064a7208 */ /* 0x040fe20002800000 */
[----:B------:R-:W4:Y:S01]  /*0460*/  LDC.64 R18, c[0x0][0x4e0] ;  /* 0x00013800ff127b82 */ /* 0x000f220000000a00 */
[C---:B------:R-:W-:Y:S02]  /*0470*/  FSEL R75, R7.reuse, R11, P5 ;  /* 0x0000000b074b7208 */ /* 0x040fe40002800000 */
[----:B0-----:R-:W-:Y:S01]  /*0480*/  DSETP.GT.AND P0, PT, R8, R4, PT ;  /* 0x000000040800722a */ /* 0x001fe20003f04000 */
[----:B------:R-:W-:Y:S02]  /*0490*/  FSEL R10, R6, R14, P2 ;  /* 0x0000000e060a7208 */ /* 0x000fe40001000000 */
[----:B------:R-:W-:Y:S01]  /*04a0*/  FSEL R11, R7, R15, P2 ;  /* 0x0000000f070b7208 */ /* 0x000fe20001000000 */
[----:B------:R-:W0:Y:S02]  /*04b0*/  F2I.F64.TRUNC R74, R74 ;  /* 0x0000004a004a7311 */ /* 0x000e24000030d100 */
[----:B--2---:R-:W-:-:S02]  /*04c0*/  FSEL R16, R4, R8, P0 ;  /* 0x0000000804107208 */ /* 0x004fc40000000000 */
[----:B------:R-:W-:-:S04]  /*04d0*/  FSEL R17, R5, R9, P0 ;  /* 0x0000000905117208 */ /* 0x000fc80000000000 */
[----:B------:R-:W2:Y:S01]  /*04e0*/  F2I.F64.TRUNC R31, R10 ;  /* 0x0000000a001f7311 */ /* 0x000ea2000030d100 */
[----:B0-----:R-:W-:-:S07]  /*04f0*/  IMAD R77, R0, UR13, R74 ;  /* 0x0000000d004d7c24 */ /* 0x001fce000f8e024a */
[----:B------:R-:W0:Y:S01]  /*0500*/  F2I.F64.TRUNC R30, R16 ;  /* 0x00000010001e7311 */ /* 0x000e22000030d100 */
[----:B--2---:R-:W-:Y:S02]  /*0510*/  IMAD R29, R0, UR13, R31 ;  /* 0x0000000d001d7c24 */ /* 0x004fe4000f8e021f */
[--C-:B0-----:R-:W-:Y:S02]  /*0520*/  IMAD R23, R77, UR12, R30.reuse ;  /* 0x0000000c4d177c24 */ /* 0x101fe4000f8e021e */
[----:B------:R-:W-:Y:S02]  /*0530*/  IMAD R22, R29, UR12, R30 ;  /* 0x0000000c1d167c24 */ /* 0x000fe4000f8e021e */
[----:B-1----:R-:W-:-:S04]  /*0540*/  IMAD.WIDE R14, R23, 0x8, R72 ;  /* 0x00000008170e7825 */ /* 0x002fc800078e0248 */
[----:B------:R-:W-:Y:S01]  /*0550*/  IMAD.WIDE R72, R22, 0x8, R72 ;  /* 0x0000000816487825 */ /* 0x000fe200078e0248 */
[----:B---3--:R-:W2:Y:S04]  /*0560*/  LDG.E.64 R8, desc[UR8][R14.64] ;  /* 0x000000080e087981 */ /* 0x008ea8000c1e1b00 */
[----:B------:R-:W2:Y:S01]  /*0570*/  LDG.E.64 R10, desc[UR8][R72.64] ;  /* 0x00000008480a7981 */ /* 0x000ea2000c1e1b00 */
[----:B----4-:R-:W-:Y:S01]  /*0580*/  DADD R18, R18, R18 ;  /* 0x0000000012127229 */ /* 0x010fe20000000012 */
[----:B------:R0:W1:Y:S01]  /*0590*/  I2F.F64.U32 R16, R24 ;  /* 0x0000001800107312 */ /* 0x0000620000201800 */
[----:B------:R-:W-:Y:S01]  /*05a0*/  IADD3 R20, PT, PT, R13, -0x1, RZ ;  /* 0xffffffff0d147810 */ /* 0x000fe20007ffe0ff */
[----:B------:R-:W-:Y:S01]  /*05b0*/  IMAD.MOV.U32 R26, RZ, RZ, 0x1 ;  /* 0x00000001ff1a7424 */ /* 0x000fe200078e00ff */
[----:B------:R-:W-:Y:S05]  /*05c0*/  BSSY.RECONVERGENT B1, `(.L_x_0) ;  /* 0x0000065000017945 */ /* 0x000fea0003800200 */
[----:B------:R-:W3:Y:S01]  /*05d0*/  I2F.F64 R20, R20 ;  /* 0x0000001400147312 */ /* 0x000ee20000201c00 */
[----:B------:R-:W-:Y:S01]  /*05e0*/  R2UR UR11, R19 ;  /* 0x00000000130b72ca */ /* 0x000fe200000e0000 */
[----:B0-----:R-:W-:Y:S01]  /*05f0*/  VIADD R24, R12, 0x1 ;  /* 0x000000010c187836 */ /* 0x001fe20000000000 */
[----:B------:R-:W-:Y:S01]  /*0600*/  R2UR UR10, R18 ;  /* 0x00000000120a72ca */ /* 0x000fe200000e0000 */
[----:B------:R-:W-:Y:S01]  /*0610*/  VIADD R18, R13, 0x1 ;  /* 0x000000010d127836 */ /* 0x000fe20000000000 */
[----:B------:R-:W-:Y:S01]  /*0620*/  MOV R13, RZ ;  /* 0x000000ff000d7202 */ /* 0x000fe20000000f00 */
[----:B-1----:R-:W-:Y:S01]  /*0630*/  DSETP.MAX.AND P0, P1, RZ, R16, PT ;  /* 0x00000010ff00722a */ /* 0x002fe2000390f000 */
[----:B------:R-:W-:-:S03]  /*0640*/  IMAD.MOV.U32 R25, RZ, RZ, R16 ;  /* 0x000000ffff197224 */ /* 0x000fc600078e0010 */
[----:B------:R-:W0:Y:S01]  /*0650*/  I2F.F64 R18, R18 ;  /* 0x0000001200127312 */ /* 0x000e220000201c00 */
[----:B------:R-:W-:Y:S01]  /*0660*/  IMAD.MOV.U32 R16, RZ, RZ, RZ ;  /* 0x000000ffff107224 */ /* 0x000fe200078e00ff */
[----:B------:R-:W-:Y:S02]  /*0670*/  FSEL R35, R13, R17, P0 ;  /* 0x000000110d237208 */ /* 0x000fe40000000000 */
[----:B------:R-:W-:Y:S02]  /*0680*/  MOV R33, UR11 ;  /* 0x0000000b00217c02 */ /* 0x000fe40008000f00 */
[----:B------:R-:W-:Y:S01]  /*0690*/  IMAD.U32 R32, RZ, RZ, UR10 ;  /* 0x0000000aff207e24 */ /* 0x000fe2000f8e00ff */
[----:B------:R-:W-:Y:S01]  /*06a0*/  SEL R16, R16, R25, P0 ;  /* 0x0000001910107207 */ /* 0x000fe20000000000 */
[----:B------:R-:W1:Y:S01]  /*06b0*/  MUFU.RCP64H R27, UR11 ;  /* 0x0000000b001b7d08 */ /* 0x000e620008001800 */
[----:B---3--:R-:W-:Y:S01]  /*06c0*/  MOV R41, R20 ;  /* 0x0000001400297202 */ /* 0x008fe20000000f00 */
[----:B------:R-:W-:Y:S01]  /*06d0*/  IMAD.MOV.U32 R43, RZ, RZ, R21 ;  /* 0x000000ffff2b7224 */ /* 0x000fe200078e0015 */
[----:B------:R-:W-:Y:S01]  /*06e0*/  @P1 LOP3.LUT R35, R17, 0x80000, RZ, 0xfc, !PT ;  /* 0x0008000011231812 */ /* 0x000fe200078efcff */
[----:B------:R-:W-:Y:S01]  /*06f0*/  VIADD R17, R12, 0xffffffff ;  /* 0xffffffff0c117836 */ /* 0x000fe20000000000 */
[----:B------:R-:W-:-:S02]  /*0700*/  DSETP.MAX.AND P0, P1, RZ, R20, PT ;  /* 0x00000014ff00722a */ /* 0x000fc4000390f000 */
[----:B0-----:R-:W-:Y:S01]  /*0710*/  DSETP.MAX.AND P6, P2, RZ, R18, PT ;  /* 0x00000012ff00722a */ /* 0x001fe20003acf000 */
[----:B------:R-:W-:Y:S01]  /*0720*/  MOV R37, R18 ;  /* 0x0000001200257202 */ /* 0x000fe20000000f00 */
[----:B------:R-:W-:Y:S01]  /*0730*/  IMAD.MOV.U32 R39, RZ, RZ, R19 ;  /* 0x000000ffff277224 */ /* 0x000fe200078e0013 */
[----:B------:R-:W0:Y:S01]  /*0740*/  I2F.F64.U32 R24, R24 ;  /* 0x0000001800187312 */ /* 0x000e220000201800 */
[----:B-1----:R-:W-:-:S07]  /*0750*/  DFMA R12, R26, -R32, 1 ;  /* 0x3ff000001a0c742b */ /* 0x002fce0000000820 */
[----:B------:R1:W3:Y:S01]  /*0760*/  I2F.F64 R18, R17 ;  /* 0x0000001100127312 */ /* 0x0002e20000201c00 */
[----:B------:R-:W-:Y:S01]  /*0770*/  DFMA R32, R12, R12, R12 ;  /* 0x0000000c0c20722b */ /* 0x000fe2000000000c */
[----:B-1----:R-:W-:Y:S01]  /*0780*/  IMAD.MOV.U32 R17, RZ, RZ, R35 ;  /* 0x000000ffff117224 */ /* 0x002fe200078e0023 */
[----:B------:R-:W-:Y:S01]  /*0790*/  MOV R12, RZ ;  /* 0x000000ff000c7202 */ /* 0x000fe20000000f00 */
[----:B0-----:R-:W-:Y:S01]  /*07a0*/  DSETP.MAX.AND P3, P4, RZ, R24, PT ;  /* 0x00000018ff00722a */ /* 0x001fe20003c6f000 */
[----:B------:R-:W-:Y:S02]  /*07b0*/  IMAD.MOV.U32 R35, RZ, RZ, R24 ;  /* 0x000000ffff237224 */ /* 0x000fe400078e0018 */
[----:B------:R-:W-:Y:S01]  /*07c0*/  SEL R12, R12, R37, P6 ;  /* 0x000000250c0c7207 */ /* 0x000fe20003000000 */
[----:B------:R-:W-:Y:S01]  /*07d0*/  DSETP.GT.AND P5, PT, R16, R6, PT ;  /* 0x000000061000722a */ /* 0x000fe20003fa4000 */
[----:B---3--:R-:W-:Y:S01]  /*07e0*/  IMAD.MOV.U32 R24, RZ, RZ, R19 ;  /* 0x000000ffff187224 */ /* 0x008fe200078e0013 */
[----:B------:R-:W-:-:S04]  /*07f0*/  DFMA R32, R26, R32, R26 ;  /* 0x000000201a20722b */ /* 0x000fc8000000001a */
[----:B------:R-:W-:Y:S01]  /*0800*/  FSEL R20, R6, R16, P5 ;  /* 0x0000001006147208 */ /* 0x000fe20002800000 */
[----:B------:R-:W-:Y:S01]  /*0810*/  IMAD.MOV.U32 R16, RZ, RZ, RZ ;  /* 0x000000ffff107224 */ /* 0x000fe200078e00ff */
[----:B------:R-:W-:Y:S02]  /*0820*/  FSEL R21, R7, R17, P5 ;  /* 0x0000001107157208 */ /* 0x000fe40002800000 */
[----:B------:R-:W-:Y:S01]  /*0830*/  CS2R R6, SRZ ;  /* 0x0000000000067805 */ /* 0x000fe2000001ff00 */
[----:B------:R-:W-:-:S05]  /*0840*/  IMAD.MOV.U32 R17, RZ, RZ, R18 ;  /* 0x000000ffff117224 */ /* 0x000fca00078e0012 */
[C---:B------:R-:W-:Y:S01]  /*0850*/  FSEL R13, R6.reuse, R39, P6 ;  /* 0x00000027060d7208 */ /* 0x040fe20003000000 */
[----:B------:R-:W-:Y:S01]  /*0860*/  DSETP.MAX.AND P5, P6, RZ, R18, PT ;  /* 0x00000012ff00722a */ /* 0x000fe20003eaf000 */
[----:B------:R-:W-:Y:S01]  /*0870*/  FSEL R7, R7, R25, P3 ;  /* 0x0000001907077208 */ /* 0x000fe20001800000 */
[----:B------:R-:W-:Y:S01]  /*0880*/  IMAD.U32 R19, RZ, RZ, UR11 ;  /* 0x0000000bff137e24 */ /* 0x000fe2000f8e00ff */
[----:B------:R-:W-:Y:S02]  /*0890*/  MOV R18, UR10 ;  /* 0x0000000a00127c02 */ /* 0x000fe40008000f00 */
[----:B------:R-:W-:Y:S02]  /*08a0*/  SEL R6, R6, R35, P3 ;  /* 0x0000002306067207 */ /* 0x000fe40001800000 */
[----:B------:R-:W-:Y:S01]  /*08b0*/  @P4 LOP3.LUT R7, R25, 0x80000, RZ, 0xfc, !PT ;  /* 0x0008000019074812 */ /* 0x000fe200078efcff */
[----:B------:R0:W-:Y:S01]  /*08c0*/  F2I.F64.TRUNC R35, R20 ;  /* 0x0000001400237311 */ /* 0x0001e2000030d100 */
[----:B------:R-:W-:Y:S01]  /*08d0*/  DFMA R18, R32, -R18, 1 ;  /* 0x3ff000002012742b */ /* 0x000fe20000000812 */
[----:B------:R-:W-:-:S02]  /*08e0*/  @P2 LOP3.LUT R13, R39, 0x80000, RZ, 0xfc, !PT ;  /* 0x00080000270d2812 */ /* 0x000fc400078efcff */
[----:B------:R-:W-:Y:S01]  /*08f0*/  SEL R16, R16, R17, P5 ;  /* 0x0000001110107207 */ /* 0x000fe20002800000 */
[----:B------:R-:W-:Y:S01]  /*0900*/  DSETP.GT.AND P3, PT, R6, R2, PT ;  /* 0x000000020600722a */ /* 0x000fe20003f64000 */
[----:B------:R-:W-:Y:S02]  /*0910*/  MOV R17, RZ ;  /* 0x000000ff00117202 */ /* 0x000fe40000000f00 */
[----:B------:R-:W-:Y:S02]  /*0920*/  DSETP.GT.AND P2, PT, R12, R4, PT ;  /* 0x000000040c00722a */ /* 0x000fe40003f44000 */
[----:B------:R-:W-:Y:S01]  /*0930*/  DFMA R18, R32, R18, R32 ;  /* 0x000000122012722b */ /* 0x000fe20000000020 */
[----:B------:R-:W-:Y:S02]  /*0940*/  FSEL R17, R17, R24, P5 ;  /* 0x0000001811117208 */ /* 0x000fe40002800000 */
[----:B------:R-:W-:Y:S02]  /*0950*/  @P6 LOP3.LUT R17, R24, 0x80000, RZ, 0xfc, !PT ;  /* 0x0008000018116812 */ /* 0x000fe400078efcff */
[----:B------:R-:W-:Y:S01]  /*0960*/  FSEL R32, R2, R6, P3 ;  /* 0x0000000602207208 */ /* 0x000fe20001800000 */
[----:B------:R-:W-:Y:S01]  /*0970*/  IMAD.MOV.U32 R6, RZ, RZ, RZ ;  /* 0x000000ffff067224 */ /* 0x000fe200078e00ff */
[----:B------:R-:W-:-:S02]  /*0980*/  FSEL R12, R4, R12, P2 ;  /* 0x0000000c040c7208 */ /* 0x000fc40001000000 */
[----:B------:R-:W-:Y:S01]  /*0990*/  FSEL R13, R5, R13, P2 ;  /* 0x0000000d050d7208 */ /* 0x000fe20001000000 */
[----:B------:R-:W-:Y:S01]  /*09a0*/  DSETP.GT.AND P2, PT, R16, R2, PT ;  /* 0x000000021000722a */ /* 0x000fe20003f44000 */
[----:B------:R-:W-:Y:S02]  /*09b0*/  FSEL R33, R3, R7, P3 ;  /* 0x0000000703217208 */ /* 0x000fe40001800000 */
[C---:B------:R-:W-:Y:S01]  /*09c0*/  FSEL R7, R6.reuse, R43, P0 ;  /* 0x0000002b06077208 */ /* 0x040fe20000000000 */
[----:B------:R-:W-:Y:S01]  /*09d0*/  F2I.F64.TRUNC R28, R12 ;  /* 0x0000000c001c7311 */ /* 0x000fe2000030d100 */
[----:B------:R-:W-:Y:S02]  /*09e0*/  SEL R6, R6, R41, P0 ;  /* 0x0000002906067207 */ /* 0x000fe40000000000 */
[----:B------:R-:W-:Y:S02]  /*09f0*/  @P1 LOP3.LUT R7, R43, 0x80000, RZ, 0xfc, !PT ;  /* 0x000800002b071812 */ /* 0x000fe400078efcff */
[----:B0-----:R-:W-:-:S02]  /*0a00*/  FSEL R20, R2, R16, P2 ;  /* 0x0000001002147208 */ /* 0x001fc40001000000 */
[----:B------:R-:W-:Y:S01]  /*0a10*/  FSEL R21, R3, R17, P2 ;  /* 0x0000001103157208 */ /* 0x000fe20001000000 */
[----:B------:R-:W0:Y:S01]  /*0a20*/  F2I.F64.TRUNC R27, R32 ;  /* 0x00000020001b7311 */ /* 0x000e22000030d100 */
[----:B------:R-:W-:-:S06]  /*0a30*/  DSETP.GT.AND P0, PT, R6, R4, PT ;  /* 0x000000040600722a */ /* 0x000fcc0003f04000 */
[----:B------:R-:W-:Y:S01]  /*0a40*/  FSEL R4, R4, R6, P0 ;  /* 0x0000000604047208 */ /* 0x000fe20000000000 */
[----:B------:R-:W1:Y:S01]  /*0a50*/  F2I.F64.TRUNC R26, R20 ;  /* 0x00000014001a7311 */ /* 0x000e62000030d100 */
[----:B------:R-:W-:Y:S01]  /*0a60*/  FSEL R5, R5, R7, P0 ;  /* 0x0000000705057208 */ /* 0x000fe20000000000 */
[----:B0-----:R-:W-:-:S06]  /*0a70*/  IMAD R17, R27, UR13, R35 ;  /* 0x0000000d1b117c24 */ /* 0x001fcc000f8e0223 */
[----:B------:R-:W0:Y:S01]  /*0a80*/  F2I.F64.TRUNC R25, R4 ;  /* 0x0000000400197311 */ /* 0x000e22000030d100 */
[----:B-1----:R-:W-:Y:S01]  /*0a90*/  IMAD R16, R26, UR13, R35 ;  /* 0x0000000d1a107c24 */ /* 0x002fe2000f8e0223 */
[----:B--2---:R-:W-:-:S08]  /*0aa0*/  DADD R56, R8, -R10 ;  /* 0x0000000008387229 */ /* 0x004fd0000000080a */
[----:B------:R-:W-:Y:S02]  /*0ab0*/  DMUL R8, R56, R18 ;  /* 0x0000001238087228 */ /* 0x000fe40000000000 */
[----:B------:R-:W-:-:S06]  /*0ac0*/  FSETP.GEU.AND P1, PT, |R57|, 6.5827683646048100446e-37, PT ;  /* 0x036000003900780b */ /* 0x000fcc0003f2e200 */
[----:B------:R-:W-:-:S08]  /*0ad0*/  DFMA R10, R8, -UR10, R56 ;  /* 0x8000000a080a7c2b */ /* 0x000fd00008000038 */
[----:B------:R-:W-:Y:S01]  /*0ae0*/  DFMA R2, R18, R10, R8 ;  /* 0x0000000a1202722b */ /* 0x000fe20000000008 */
[----:B------:R-:W-:Y:S02]  /*0af0*/  IMAD R19, R0, UR13, R35 ;  /* 0x0000000d00137c24 */ /* 0x000fe4000f8e0223 */
[--C-:B------:R-:W-:Y:S02]  /*0b00*/  IMAD R18, R17, UR12, R30.reuse ;  /* 0x0000000c11127c24 */ /* 0x100fe4000f8e021e */
[C---:B------:R-:W-:Y:S02]  /*0b10*/  IMAD R21, R19.reuse, UR12, R30 ;  /* 0x0000000c13157c24 */ /* 0x040fe4000f8e021e */
[----:B------:R-:W-:-:S03]  /*0b20*/  IMAD R20, R19, UR12, R28 ;  /* 0x0000000c13147c24 */ /* 0x000fc6000f8e021c */
[----:B------:R-:W-:Y:S01]  /*0b30*/  FFMA R6, RZ, UR11, R3 ;  /* 0x0000000bff067c23 */ /* 0x000fe20008000003 */
[----:B0-----:R-:W-:Y:S02]  /*0b40*/  IMAD R19, R19, UR12, R25 ;  /* 0x0000000c13137c24 */ /* 0x001fe4000f8e0219 */
[----:B------:R-:W-:Y:S02]  /*0b50*/  IMAD R0, R16, UR12, R30 ;  /* 0x0000000c10007c24 */ /* 0x000fe4000f8e021e */
[----:B------:R-:W-:-:S13]  /*0b60*/  FSETP.GT.AND P0, PT, |R6|, 1.469367938527859385e-39, PT ;  /* 0x001000000600780b */ /* 0x000fda0003f04200 */
[----:B------:R-:W-:Y:S05]  /*0b70*/  @P0 BRA P1, `(.L_x_1) ;  /* 0x0000000000240947 */ /* 0x000fea0000800000 */
[----:B------:R-:W-:Y:S01]  /*0b80*/  IMAD.U32 R3, RZ, RZ, UR11 ;  /* 0x0000000bff037e24 */ /* 0x000fe2000f8e00ff */
[----:B------:R-:W-:Y:S01]  /*0b90*/  MOV R55, UR11 ;  /* 0x0000000b00377c02 */ /* 0x000fe20008000f00 */
[----:B------:R-:W-:Y:S01]  /*0ba0*/  IMAD.U32 R54, RZ, RZ, UR10 ;  /* 0x0000000aff367e24 */ /* 0x000fe2000f8e00ff */
[----:B------:R-:W-:Y:S01]  /*0bb0*/  MOV R24, 0xbf0 ;  /* 0x00000bf000187802 */ /* 0x000fe20000000f00 */
[----:B------:R-:W-:Y:S01]  /*0bc0*/  IMAD.U32 R2, RZ, RZ, UR10 ;  /* 0x0000000aff027e24 */ /* 0x000fe2000f8e00ff */
[----:B------:R-:W-:-:S07]  /*0bd0*/  MOV R55, R3 ;  /* 0x0000000300377202 */ /* 0x000fce0000000f00 */
[----:B------:R-:W-:Y:S05]  /*0be0*/  CALL.REL.NOINC `($__internal_0_$__cuda_sm20_div_rn_f64_full) ;  /* 0x0000005400bc7944 */ /* 0x000fea0003c00000 */
[----:B------:R-:W-:Y:S02]  /*0bf0*/  IMAD.MOV.U32 R2, RZ, RZ, R60 ;  /* 0x000000ffff027224 */ /* 0x000fe400078e003c */
[----:B------:R-:W-:-:S07]  /*0c00*/  IMAD.MOV.U32 R3, RZ, RZ, R61 ;  /* 0x000000ffff037224 */ /* 0x000fce00078e003d */
.L_x_1:
[----:B------:R-:W-:Y:S05]  /*0c10*/  BSYNC.RECONVERGENT B1 ;  /* 0x0000000000017941 */ /* 0x000fea0003800200 */
.L_x_0:
[----:B------:R-:W0:Y:S08]  /*0c20*/  LDC.64 R68, c[0x0][0x458] ;  /* 0x00011600ff447b82 */ /* 0x000e300000000a00 */
[----:B------:R-:W1:Y:S01]  /*0c30*/  LDC.64 R8, c[0x0][0x4e8] ;  /* 0x00013a00ff087b82 */ /* 0x000e620000000a00 */
[----:B0-----:R-:W-:-:S04]  /*0c40*/  IMAD.WIDE R70, R20, 0x8, R68 ;  /* 0x0000000814467825 */ /* 0x001fc800078e0244 */
[----:B------:R-:W-:Y:S01]  /*0c50*/  IMAD.WIDE R68, R19, 0x8, R68 ;  /* 0x0000000813447825 */ /* 0x000fe200078e0244 */
[----:B------:R-:W2:Y:S04]  /*0c60*/  LDG.E.64 R4, desc[UR8][R70.64] ;  /* 0x0000000846047981 */ /* 0x000ea8000c1e1b00 */
[----:B------:R-:W2:Y:S01]  /*0c70*/  LDG.E.64 R6, desc[UR8][R68.64] ;  /* 0x0000000844067981 */ /* 0x000ea2000c1e1b00 */
[----:B-1----:R-:W-:Y:S01]  /*0c80*/  DADD R8, R8, R8 ;  /* 0x0000000008087229 */ /* 0x002fe20000000008 */
[----:B------:R-:W-:Y:S09]  /*0c90*/  BSSY.RECONVERGENT B1, `(.L_x_2) ;  /* 0x000001f000017945 */ /* 0x000ff20003800200 */
[----:B------:R-:W-:-:S02]  /*0ca0*/  R2UR UR13, R9 ;  /* 0x00000000090d72ca */ /* 0x000fc400000e0000 */
[----:B------:R-:W-:Y:S01]  /*0cb0*/  R2UR UR12, R8 ;  /* 0x00000000080c72ca */ /* 0x000fe200000e0000 */
[----:B------:R-:W-:-:S10]  /*0cc0*/  IMAD.MOV.U32 R8, RZ, RZ, 0x1 ;  /* 0x00000001ff087424 */ /* 0x000fd400078e00ff */
[----:B------:R-:W0:Y:S01]  /*0cd0*/  MUFU.RCP64H R9, UR13 ;  /* 0x0000000d00097d08 */ /* 0x000e220008001800 */
[----:B------:R-:W-:Y:S01]  /*0ce0*/  IMAD.U32 R11, RZ, RZ, UR13 ;  /* 0x0000000dff0b7e24 */ /* 0x000fe2000f8e00ff */
[----:B------:R-:W-:-:S06]  /*0cf0*/  MOV R10, UR12 ;  /* 0x0000000c000a7c02 */ /* 0x000fcc0008000f00 */
[----:B0-----:R-:W-:-:S08]  /*0d00*/  DFMA R10, R8, -R10, 1 ;  /* 0x3ff00000080a742b */ /* 0x001fd0000000080a */
[----:B------:R-:W-:-:S08]  /*0d10*/  DFMA R10, R10, R10, R10 ;  /* 0x0000000a0a0a722b */ /* 0x000fd0000000000a */
[----:B------:R-:W-:Y:S01]  /*0d20*/  DFMA R10, R8, R10, R8 ;  /* 0x0000000a080a722b */ /* 0x000fe20000000008 */
[----:B------:R-:W-:Y:S01]  /*0d30*/  MOV R8, UR12 ;  /* 0x0000000c00087c02 */ /* 0x000fe20008000f00 */
[----:B------:R-:W-:-:S06]  /*0d40*/  IMAD.U32 R9, RZ, RZ, UR13 ;  /* 0x0000000dff097e24 */ /* 0x000fcc000f8e00ff */
[----:B------:R-:W-:-:S08]  /*0d50*/  DFMA R8, R10, -R8, 1 ;  /* 0x3ff000000a08742b */ /* 0x000fd00000000808 */
[----:B------:R-:W-:Y:S02]  /*0d60*/  DFMA R8, R10, R8, R10 ;  /* 0x000000080a08722b */ /* 0x000fe4000000000a */
[----:B--2---:R-:W-:-:S08]  /*0d70*/  DADD R56, R4, -R6 ;  /* 0x0000000004387229 */ /* 0x004fd00000000806 */
[----:B------:R-:W-:Y:S02]  /*0d80*/  DMUL R4, R56, R8 ;  /* 0x0000000838047228 */ /* 0x000fe40000000000 */
[----:B------:R-:W-:-:S06]  /*0d90*/  FSETP.GEU.AND P1, PT, |R57|, 6.5827683646048100446e-37, PT ;  /* 0x036000003900780b */ /* 0x000fcc0003f2e200 */
[----:B------:R-:W-:-:S08]  /*0da0*/  DFMA R6, R4, -UR12, R56 ;  /* 0x8000000c04067c2b */ /* 0x000fd00008000038 */
[----:B------:R-:W-:-:S10]  /*0db0*/  DFMA R4, R8, R6, R4 ;  /* 0x000000060804722b */ /* 0x000fd40000000004 */
[----:B------:R-:W-:-:S05]  /*0dc0*/  FFMA R6, RZ, UR13, R5 ;  /* 0x0000000dff067c23 */ /* 0x000fca0008000005 */
        /* <DEDUP_REMOVED lines=11> */
.L_x_3:
[----:B------:R-:W-:Y:S05]  /*0e80*/  BSYNC.RECONVERGENT B1 ;  /* 0x0000000000017941 */ /* 0x000fea0003800200 */
.L_x_2:
        /* <DEDUP_REMOVED lines=38> */
.L_x_5:
[----:B------:R-:W-:Y:S05]  /*10f0*/  BSYNC.RECONVERGENT B1 ;  /* 0x0000000000017941 */ /* 0x000fea0003800200 */
.L_x_4:
[----:B------:R-:W-:Y:S01]  /*1100*/  DMUL R8, R4, R4 ;  /* 0x0000000404087228 */ /* 0x000fe20000000000 */
[----:B------:R-:W-:Y:S01]  /*1110*/  IMAD.MOV.U32 R12, RZ, RZ, 0x0 ;  /* 0x00000000ff0c7424 */ /* 0x000fe200078e00ff */
[----:B------:R-:W-:Y:S01]  /*1120*/  BSSY.RECONVERGENT B0, `(.L_x_6) ;  /* 0x000001d000007945 */ /* 0x000fe20003800200 */
[----:B------:R-:W-:-:S05]  /*1130*/  IMAD.MOV.U32 R13, RZ, RZ, 0x3fd80000 ;  /* 0x3fd80000ff0d7424 */ /* 0x000fca00078e00ff */
[----:B------:R-:W-:-:S08]  /*1140*/  DFMA R8, R2, R2, R8 ;  /* 0x000000020208722b */ /* 0x000fd00000000008 */
[----:B------:R-:W-:-:S06]  /*1150*/  DFMA R36, R6, R6, R8 ;  /* 0x000000060624722b */ /* 0x000fcc0000000008 */
[----:B------:R-:W0:Y:S04]  /*1160*/  MUFU.RSQ64H R9, R37 ;  /* 0x0000002500097308 */ /* 0x000e280000001c00 */
[----:B------:R-:W-:-:S04]  /*1170*/  IADD3 R8, PT, PT, R37, -0x3500000, RZ ;  /* 0xfcb0000025087810 */ /* 0x000fc80007ffe0ff */
[----:B------:R-:W-:Y:S02]  /*1180*/  ISETP.GE.U32.AND P0, PT, R8, 0x7ca00000, PT ;  /* 0x7ca000000800780c */ /* 0x000fe40003f06070 */
[----:B0-----:R-:W-:-:S08]  /*1190*/  DMUL R10, R8, R8 ;  /* 0x00000008080a7228 */ /* 0x001fd00000000000 */
[----:B------:R-:W-:-:S08]  /*11a0*/  DFMA R10, R36, -R10, 1 ;  /* 0x3ff00000240a742b */ /* 0x000fd0000000080a */
[----:B------:R-:W-:Y:S02]  /*11b0*/  DFMA R12, R10, R12, 0.5 ;  /* 0x3fe000000a0c742b */ /* 0x000fe4000000000c */
[----:B------:R-:W-:-:S08]  /*11c0*/  DMUL R10, R8, R10 ;  /* 0x0000000a080a7228 */ /* 0x000fd00000000000 */
[----:B------:R-:W-:-:S08]  /*11d0*/  DFMA R38, R12, R10, R8 ;  /* 0x0000000a0c26722b */ /* 0x000fd00000000008 */
[----:B------:R-:W-:Y:S02]  /*11e0*/  DMUL R40, R36, R38 ;  /* 0x0000002624287228 */ /* 0x000fe40000000000 */
[----:B------:R-:W-:Y:S01]  /*11f0*/  IADD3 R13, PT, PT, R39, -0x100000, RZ ;  /* 0xfff00000270d7810 */ /* 0x000fe20007ffe0ff */
[----:B------:R-:W-:-:S05]  /*1200*/  IMAD.MOV.U32 R12, RZ, RZ, R38 ;  /* 0x000000ffff0c7224 */ /* 0x000fca00078e0026 */
[----:B------:R-:W-:-:S08]  /*1210*/  DFMA R42, R40, -R40, R36 ;  /* 0x80000028282a722b */ /* 0x000fd00000000024 */
[----:B------:R-:W-:Y:S01]  /*1220*/  DFMA R10, R42, R12, R40 ;  /* 0x0000000c2a0a722b */ /* 0x000fe20000000028 */
[----:B------:R-:W-:Y:S10]  /*1230*/  @!P0 BRA `(.L_x_7) ;  /* 0x00000000002c8947 */ /* 0x000ff40003800000 */
[----:B------:R-:W-:Y:S01]  /*1240*/  MOV R10, R8 ;  /* 0x00000008000a7202 */ /* 0x000fe20000000f00 */
[----:B------:R-:W-:Y:S01]  /*1250*/  IMAD.MOV.U32 R52, RZ, RZ, R38 ;  /* 0x000000ffff347224 */ /* 0x000fe200078e0026 */
[----:B------:R-:W-:Y:S01]  /*1260*/  MOV R24, R36 ;  /* 0x0000002400187202 */ /* 0x000fe20000000f00 */
[----:B------:R-:W-:Y:S01]  /*1270*/  IMAD.MOV.U32 R11, RZ, RZ, R37 ;  /* 0x000000ffff0b7224 */ /* 0x000fe200078e0025 */
[----:B------:R-:W-:Y:S01]  /*1280*/  MOV R55, R43 ;  /* 0x0000002b00377202 */ /* 0x000fe20000000f00 */
[----:B------:R-:W-:Y:S01]  /*1290*/  IMAD.MOV.U32 R44, RZ, RZ, R42 ;  /* 0x000000ffff2c7224 */ /* 0x000fe200078e002a */
[----:B------:R-:W-:Y:S01]  /*12a0*/  MOV R8, 0x12f0 ;  /* 0x000012f000087802 */ /* 0x000fe20000000f00 */
[----:B------:R-:W-:Y:S02]  /*12b0*/  IMAD.MOV.U32 R50, RZ, RZ, R40 ;  /* 0x000000ffff327224 */ /* 0x000fe400078e0028 */
[----:B------:R-:W-:Y:S02]  /*12c0*/  IMAD.MOV.U32 R51, RZ, RZ, R41 ;  /* 0x000000ffff337224 */ /* 0x000fe400078e0029 */
[----:B------:R-:W-:-:S07]  /*12d0*/  IMAD.MOV.U32 R49, RZ, RZ, R13 ;  /* 0x000000ffff317224 */ /* 0x000fce00078e000d */
[----:B------:R-:W-:Y:S05]  /*12e0*/  CALL.REL.NOINC `($__internal_1_$__cuda_sm20_dsqrt_rn_f64_mediumpath_v1) ;  /* 0x0000005400687944 */ /* 0x000fea0003c00000 */
.L_x_7:
[----:B------:R-:W-:Y:S05]  /*12f0*/  BSYNC.RECONVERGENT B0 ;  /* 0x0000000000007941 */ /* 0x000fea0003800200 */
.L_x_6:
[----:B------:R-:W0:Y:S01]  /*1300*/  LDC.64 R8, c[0x0][0x380] ;  /* 0x0000e000ff087b82 */ /* 0x000e220000000a00 */
[----:B------:R-:W-:Y:S01]  /*1310*/  UMOV UR4, 0x86a12b9b ;  /* 0x86a12b9b00047882 */ /* 0x000fe20000000000 */
[----:B------:R-:W-:Y:S02]  /*1320*/  UMOV UR5, 0x3d06849b ;  /* 0x3d06849b00057882 */ /* 0x000fe40000000000 */
[----:B------:R-:W-:-:S04]  /*1330*/  DSETP.GEU.AND P0, PT, R10, UR4, PT ;  /* 0x000000040a007e2a */ /* 0x000fc8000bf0e000 */
[----:B------:R-:W1:Y:S02]  /*1340*/  LDC.64 R12, c[0x0][0x388] ;  /* 0x0000e200ff0c7b82 */ /* 0x000e640000000a00 */
[----:B------:R-:W-:Y:S02]  /*1350*/  FSEL R36, R10, -6.0625541432089980904e-35, P0 ;  /* 0x86a12b9b0a247808 */ /* 0x000fe40000000000 */
[----:B------:R-:W-:-:S04]  /*1360*/  FSEL R37, R11, 0.032841306179761886597, P0 ;  /* 0x3d06849b0b257808 */ /* 0x000fc80000000000 */
[----:B------:R-:W2:Y:S08]  /*1370*/  LDC.64 R44, c[0x0][0x390] ;  /* 0x0000e400ff2c7b82 */ /* 0x000eb00000000a00 */
[----:B------:R-:W3:Y:S01]  /*1380*/  LDC.64 R46, c[0x0][0x398] ;  /* 0x0000e600ff2e7b82 */ /* 0x000ee20000000a00 */
[----:B0-----:R-:W-:-:S05]  /*1390*/  IMAD.WIDE R8, R21, 0x8, R8 ;  /* 0x0000000815087825 */ /* 0x001fca00078e0208 */
[----:B------:R0:W-:Y:S02]  /*13a0*/  STG.E.64 desc[UR8][R8.64], R2 ;  /* 0x0000000208007986 */ /* 0x0001e4000c101b08 */
[----:B------:R-:W4:Y:S01]  /*13b0*/  LDC.64 R38, c[0x0][0x468] ;  /* 0x00011a00ff267b82 */ /* 0x000f220000000a00 */
[----:B-1----:R-:W-:-:S05]  /*13c0*/  IMAD.WIDE R10, R21, 0x8, R12 ;  /* 0x00000008150a7825 */ /* 0x002fca00078e020c */
[----:B------:R1:W-:Y:S02]  /*13d0*/  STG.E.64 desc[UR8][R10.64], R4 ;  /* 0x000000040a007986 */ /* 0x0003e4000c101b08 */
[----:B------:R-:W5:Y:S01]  /*13e0*/  LDC.64 R40, c[0x0][0x478] ;  /* 0x00011e00ff287b82 */ /* 0x000f620000000a00 */
[----:B--2---:R-:W-:-:S05]  /*13f0*/  IMAD.WIDE R44, R21, 0x8, R44 ;  /* 0x00000008152c7825 */ /* 0x004fca00078e022c */
[----:B------:R-:W-:Y:S02]  /*1400*/  STG.E.64 desc[UR8][R44.64], R6 ;  /* 0x000000062c007986 */ /* 0x000fe4000c101b08 */
[----:B------:R-:W2:Y:S01]  /*1410*/  LDC.64 R42, c[0x0][0x470] ;  /* 0x00011c00ff2a7b82 */ /* 0x000ea20000000a00 */
[----:B---3--:R-:W-:-:S05]  /*1420*/  IMAD.WIDE R46, R21, 0x8, R46 ;  /* 0x00000008152e7825 */ /* 0x008fca00078e022e */
[----:B------:R3:W-:Y:S01]  /*1430*/  STG.E.64 desc[UR8][R46.64], R36 ;  /* 0x000000242e007986 */ /* 0x0007e2000c101b08 */
[----:B----4-:R-:W-:-:S06]  /*1440*/  IMAD.WIDE R38, R21, 0x8, R38 ;  /* 0x0000000815267825 */ /* 0x010fcc00078e0226 */
[----:B------:R-:W4:Y:S01]  /*1450*/  LDG.E.64 R38, desc[UR8][R38.64] ;  /* 0x0000000826267981 */ /* 0x000f22000c1e1b00 */
[----:B-----5:R-:W-:-:S06]  /*1460*/  IMAD.WIDE R40, R21, 0x8, R40 ;  /* 0x0000000815287825 */ /* 0x020fcc00078e0228 */
[----:B------:R-:W5:Y:S01]  /*1470*/  LDG.E.64 R40, desc[UR8][R40.64] ;  /* 0x0000000828287981 */ /* 0x000f62000c1e1b00 */
[----:B--2---:R-:W-:-:S06]  /*1480*/  IMAD.WIDE R42, R21, 0x8, R42 ;  /* 0x00000008152a7825 */ /* 0x004fcc00078e022a */
[----:B------:R-:W0:Y:S01]  /*1490*/  LDG.E.64 R42, desc[UR8][R42.64] ;  /* 0x000000082a2a7981 */ /* 0x000e22000c1e1b00 */
[----:B------:R-:W-:Y:S01]  /*14a0*/  MOV R48, 0x0 ;  /* 0x0000000000307802 */ /* 0x000fe20000000f00 */
[----:B------:R-:W-:Y:S01]  /*14b0*/  IMAD.MOV.U32 R49, RZ, RZ, 0x3fd80000 ;  /* 0x3fd80000ff317424 */ /* 0x000fe200078e00ff */
[----:B------:R-:W-:Y:S01]  /*14c0*/  BSSY.RECONVERGENT B0, `(.L_x_8) ;  /* 0x0000022000007945 */ /* 0x000fe20003800200 */
[----:B----4-:R-:W-:Y:S02]  /*14d0*/  DMUL R12, R38, R6 ;  /* 0x00000006260c7228 */ /* 0x010fe40000000000 */
[----:B-----5:R-:W-:-:S06]  /*14e0*/  DMUL R56, R40, R4 ;  /* 0x0000000428387228 */ /* 0x020fcc0000000000 */
[-C--:B------:R-:W-:Y:S02]  /*14f0*/  DFMA R12, R40, R2.reuse, -R12 ;  /* 0x00000002280c722b */ /* 0x080fe4000000080c */
[C---:B0-----:R-:W-:Y:S02]  /*1500*/  DMUL R8, R42.reuse, R2 ;  /* 0x000000022a087228 */ /* 0x041fe40000000000 */
[----:B------:R-:W-:-:S04]  /*1510*/  DFMA R56, R42, R6, -R56 ;  /* 0x000000062a38722b */ /* 0x000fc80000000838 */
[----:B-1----:R-:W-:Y:S02]  /*1520*/  DMUL R10, R12, R12 ;  /* 0x0000000c0c0a7228 */ /* 0x002fe40000000000 */
[----:B---3--:R-:W-:-:S06]  /*1530*/  DFMA R46, R38, R4, -R8 ;  /* 0x00000004262e722b */ /* 0x008fcc0000000808 */
[----:B------:R-:W-:-:S08]  /*1540*/  DFMA R8, R56, R56, R10 ;  /* 0x000000383808722b */ /* 0x000fd0000000000a */
[----:B------:R-:W-:-:S06]  /*1550*/  DFMA R8, R46, R46, R8 ;  /* 0x0000002e2e08722b */ /* 0x000fcc0000000008 */
[----:B------:R-:W0:Y:S04]  /*1560*/  MUFU.RSQ64H R11, R9 ;  /* 0x00000009000b7308 */ /* 0x000e280000001c00 */
[----:B------:R-:W-:-:S05]  /*1570*/  VIADD R10, R9, 0xfcb00000 ;  /* 0xfcb00000090a7836 */ /* 0x000fca0000000000 */
[----:B------:R-:W-:Y:S01]  /*1580*/  ISETP.GE.U32.AND P0, PT, R10, 0x7ca00000, PT ;  /* 0x7ca000000a00780c */ /* 0x000fe20003f06070 */
[----:B0-----:R-:W-:-:S08]  /*1590*/  DMUL R44, R10, R10 ;  /* 0x0000000a0a2c7228 */ /* 0x001fd00000000000 */
[----:B------:R-:W-:-:S08]  /*15a0*/  DFMA R44, R8, -R44, 1 ;  /* 0x3ff00000082c742b */ /* 0x000fd0000000082c */
[----:B------:R-:W-:Y:S02]  /*15b0*/  DFMA R48, R44, R48, 0.5 ;  /* 0x3fe000002c30742b */ /* 0x000fe40000000030 */
[----:B------:R-:W-:-:S08]  /*15c0*/  DMUL R44, R10, R44 ;  /* 0x0000002c0a2c7228 */ /* 0x000fd00000000000 */
[----:B------:R-:W-:-:S08]  /*15d0*/  DFMA R52, R48, R44, R10 ;  /* 0x0000002c3034722b */ /* 0x000fd0000000000a */
[----:B------:R-:W-:Y:S02]  /*15e0*/  DMUL R48, R8, R52 ;  /* 0x0000003408307228 */ /* 0x000fe40000000000 */
[----:B------:R-:W-:Y:S01]  /*15f0*/  VIADD R45, R53, 0xfff00000 ;  /* 0xfff00000352d7836 */ /* 0x000fe20000000000 */
[----:B------:R-:W-:-:S05]  /*1600*/  MOV R44, R52 ;  /* 0x00000034002c7202 */ /* 0x000fca0000000f00 */
[----:B------:R-:W-:-:S08]  /*1610*/  DFMA R54, R48, -R48, R8 ;  /* 0x800000303036722b */ /* 0x000fd00000000008 */
[----:B------:R-:W-:Y:S01]  /*1620*/  DFMA R50, R54, R44, R48 ;  /* 0x0000002c3632722b */ /* 0x000fe20000000030 */
[----:B------:R-:W-:Y:S10]  /*1630*/  @!P0 BRA `(.L_x_9) ;  /* 0x0000000000288947 */ /* 0x000ff40003800000 */
[----:B------:R-:W-:Y:S01]  /*1640*/  IMAD.MOV.U32 R24, RZ, RZ, R8 ;  /* 0x000000ffff187224 */ /* 0x000fe200078e0008 */
[----:B------:R-:W-:Y:S01]  /*1650*/  MOV R44, R54 ;  /* 0x00000036002c7202 */ /* 0x000fe20000000f00 */
[----:B------:R-:W-:Y:S01]  /*1660*/  IMAD.MOV.U32 R51, RZ, RZ, R49 ;  /* 0x000000ffff337224 */ /* 0x000fe200078e0031 */
[----:B------:R-:W-:Y:S01]  /*1670*/  MOV R49, R45 ;  /* 0x0000002d00317202 */ /* 0x000fe20000000f00 */
[----:B------:R-:W-:Y:S01]  /*1680*/  IMAD.MOV.U32 R11, RZ, RZ, R9 ;  /* 0x000000ffff0b7224 */ /* 0x000fe200078e0009 */
[----:B------:R-:W-:Y:S01]  /*1690*/  MOV R8, 0x16c0 ;  /* 0x000016c000087802 */ /* 0x000fe20000000f00 */
[----:B------:R-:W-:-:S07]  /*16a0*/  IMAD.MOV.U32 R50, RZ, RZ, R48 ;  /* 0x000000ffff327224 */ /* 0x000fce00078e0030 */
[----:B------:R-:W-:Y:S05]  /*16b0*/  CALL.REL.NOINC `($__internal_1_$__cuda_sm20_dsqrt_rn_f64_mediumpath_v1) ;  /* 0x0000005000747944 */ /* 0x000fea0003c00000 */
[----:B------:R-:W-:Y:S02]  /*16c0*/  IMAD.MOV.U32 R50, RZ, RZ, R10 ;  /* 0x000000ffff327224 */ /* 0x000fe400078e000a */
[----:B------:R-:W-:-:S07]  /*16d0*/  IMAD.MOV.U32 R51, RZ, RZ, R11 ;  /* 0x000000ffff337224 */ /* 0x000fce00078e000b */
.L_x_9:
[----:B------:R-:W-:Y:S05]  /*16e0*/  BSYNC.RECONVERGENT B0 ;  /* 0x0000000000007941 */ /* 0x000fea0003800200 */
.L_x_8:
[----:B------:R-:W-:Y:S01]  /*16f0*/  UMOV UR4, 0x86a12b9b ;  /* 0x86a12b9b00047882 */ /* 0x000fe20000000000 */
[----:B------:R-:W-:Y:S01]  /*1700*/  UMOV UR5, 0x3d06849b ;  /* 0x3d06849b00057882 */ /* 0x000fe20000000000 */
[----:B------:R-:W-:Y:S01]  /*1710*/  MOV R8, 0x1 ;  /* 0x0000000100087802 */ /* 0x000fe20000000f00 */
[----:B------:R-:W-:Y:S01]  /*1720*/  DSETP.GEU.AND P0, PT, R50, UR4, PT ;  /* 0x0000000432007e2a */ /* 0x000fe2000bf0e000 */
[----:B------:R-:W0:Y:S01]  /*1730*/  LDC.64 R52, c[0x0][0x3a8] ;  /* 0x0000ea00ff347b82 */ /* 0x000e220000000a00 */
[----:B------:R-:W-:Y:S01]  /*1740*/  FSETP.GEU.AND P1, PT, |R57|, 6.5827683646048100446e-37, PT ;  /* 0x036000003900780b */ /* 0x000fe20003f2e200 */
[----:B------:R-:W-:Y:S03]  /*1750*/  BSSY.RECONVERGENT B1, `(.L_x_10) ;  /* 0x0000020000017945 */ /* 0x000fe60003800200 */
[----:B------:R-:W-:Y:S02]  /*1760*/  FSEL R45, R51, 0.032841306179761886597, P0 ;  /* 0x3d06849b332d7808 */ /* 0x000fe40000000000 */
[----:B------:R-:W-:Y:S01]  /*1770*/  FSEL R44, R50, -6.0625541432089980904e-35, P0 ;  /* 0x86a12b9b322c7808 */ /* 0x000fe20000000000 */
[----:B------:R-:W1:Y:S01]  /*1780*/  LDC.64 R62, c[0x0][0x3b0] ;  /* 0x0000ec00ff3e7b82 */ /* 0x000e620000000a00 */
[----:B------:R-:W2:Y:S07]  /*1790*/  MUFU.RCP64H R9, R45 ;  /* 0x0000002d00097308 */ /* 0x000eae0000001800 */
[----:B------:R-:W3:Y:S01]  /*17a0*/  LDC.64 R50, c[0x0][0x3a0] ;  /* 0x0000e800ff327b82 */ /* 0x000ee20000000a00 */
[----:B--2---:R-:W-:-:S08]  /*17b0*/  DFMA R10, -R44, R8, 1 ;  /* 0x3ff000002c0a742b */ /* 0x004fd00000000108 */
[----:B------:R-:W-:-:S08]  /*17c0*/  DFMA R10, R10, R10, R10 ;  /* 0x0000000a0a0a722b */ /* 0x000fd0000000000a */
[----:B------:R-:W-:Y:S01]  /*17d0*/  DFMA R10, R8, R10, R8 ;  /* 0x0000000a080a722b */ /* 0x000fe20000000008 */
[----:B------:R-:W2:Y:S07]  /*17e0*/  LDC.64 R8, c[0x0][0x3b8] ;  /* 0x0000ee00ff087b82 */ /* 0x000eae0000000a00 */
[----:B------:R-:W-:-:S08]  /*17f0*/  DFMA R48, -R44, R10, 1 ;  /* 0x3ff000002c30742b */ /* 0x000fd0000000010a */
[----:B------:R-:W-:Y:S01]  /*1800*/  DFMA R54, R10, R48, R10 ;  /* 0x000000300a36722b */ /* 0x000fe2000000000a */
[----:B0-----:R-:W-:-:S04]  /*1810*/  IMAD.WIDE R48, R21, 0x8, R52 ;  /* 0x0000000815307825 */ /* 0x001fc800078e0234 */
[----:B---3--:R-:W-:-:S03]  /*1820*/  IMAD.WIDE R10, R21, 0x8, R50 ;  /* 0x00000008150a7825 */ /* 0x008fc600078e0232 */
[----:B------:R-:W-:Y:S01]  /*1830*/  DMUL R58, R56, R54 ;  /* 0x00000036383a7228 */ /* 0x000fe20000000000 */
[C---:B--2---:R-:W-:Y:S01]  /*1840*/  IMAD.WIDE R52, R21.reuse, 0x8, R8 ;  /* 0x0000000815347825 */ /* 0x044fe200078e0208 */
[----:B------:R0:W-:Y:S03]  /*1850*/  STG.E.64 desc[UR8][R10.64], R56 ;  /* 0x000000380a007986 */ /* 0x0001e6000c101b08 */
[----:B-1----:R-:W-:Y:S01]  /*1860*/  IMAD.WIDE R50, R21, 0x8, R62 ;  /* 0x0000000815327825 */ /* 0x002fe200078e023e */
[----:B------:R0:W-:Y:S02]  /*1870*/  STG.E.64 desc[UR8][R48.64], R12 ;  /* 0x0000000c30007986 */ /* 0x0001e4000c101b08 */
[----:B------:R-:W-:Y:S02]  /*1880*/  DFMA R60, -R44, R58, R56 ;  /* 0x0000003a2c3c722b */ /* 0x000fe40000000138 */
[----:B------:R0:W-:Y:S04]  /*1890*/  STG.E.64 desc[UR8][R50.64], R46 ;  /* 0x0000002e32007986 */ /* 0x0001e8000c101b08 */
[----:B------:R0:W-:Y:S02]  /*18a0*/  STG.E.64 desc[UR8][R52.64], R44 ;  /* 0x0000002c34007986 */ /* 0x0001e4000c101b08 */
[----:B------:R-:W-:-:S10]  /*18b0*/  DFMA R8, R54, R60, R58 ;  /* 0x0000003c3608722b */ /* 0x000fd4000000003a */
[----:B------:R-:W-:-:S05]  /*18c0*/  FFMA R24, RZ, R45, R9 ;  /* 0x0000002dff187223 */ /* 0x000fca0000000009 */
[----:B------:R-:W-:-:S13]  /*18d0*/  FSETP.GT.AND P0, PT, |R24|, 1.469367938527859385e-39, PT ;  /* 0x001000001800780b */ /* 0x000fda0003f04200 */
[----:B0-----:R-:W-:Y:S05]  /*18e0*/  @P0 BRA P1, `(.L_x_11) ;  /* 0x0000000000180947 */ /* 0x001fea0000800000 */
[----:B------:R-:W-:Y:S01]  /*18f0*/  IMAD.MOV.U32 R54, RZ, RZ, R44 ;  /* 0x000000ffff367224 */ /* 0x000fe200078e002c */
[----:B------:R-:W-:Y:S01]  /*1900*/  MOV R24, 0x1930 ;  /* 0x0000193000187802 */ /* 0x000fe20000000f00 */
[----:B------:R-:W-:-:S07]  /*1910*/  IMAD.MOV.U32 R55, RZ, RZ, R45 ;  /* 0x000000ffff377224 */ /* 0x000fce00078e002d */
[----:B------:R-:W-:Y:S05]  /*1920*/  CALL.REL.NOINC `($__internal_0_$__cuda_sm20_div_rn_f64_full) ;  /* 0x00000048006c7944 */ /* 0x000fea0003c00000 */
[----:B------:R-:W-:Y:S01]  /*1930*/  MOV R8, R60 ;  /* 0x0000003c00087202 */ /* 0x000fe20000000f00 */
[----:B------:R-:W-:-:S07]  /*1940*/  IMAD.MOV.U32 R9, RZ, RZ, R61 ;  /* 0x000000ffff097224 */ /* 0x000fce00078e003d */
.L_x_11:
[----:B------:R-:W-:Y:S05]  /*1950*/  BSYNC.RECONVERGENT B1 ;  /* 0x0000000000017941 */ /* 0x000fea0003800200 */
.L_x_10:
[----:B------:R-:W0:Y:S01]  /*1960*/  MUFU.RCP64H R11, R45 ;  /* 0x0000002d000b7308 */ /* 0x000e220000001800 */
[----:B------:R-:W-:Y:S01]  /*1970*/  IMAD.MOV.U32 R10, RZ, RZ, 0x1 ;  /* 0x00000001ff0a7424 */ /* 0x000fe200078e00ff */
[----:B------:R-:W-:Y:S01]  /*1980*/  FSETP.GEU.AND P1, PT, |R13|, 6.5827683646048100446e-37, PT ;  /* 0x036000000d00780b */ /* 0x000fe20003f2e200 */
[----:B------:R-:W-:Y:S04]  /*1990*/  BSSY.RECONVERGENT B1, `(.L_x_12) ;  /* 0x0000014000017945 */ /* 0x000fe80003800200 */
[----:B0-----:R-:W-:-:S08]  /*19a0*/  DFMA R48, -R44, R10, 1 ;  /* 0x3ff000002c30742b */ /* 0x001fd0000000010a */
[----:B------:R-:W-:-:S08]  /*19b0*/  DFMA R48, R48, R48, R48 ;  /* 0x000000303030722b */ /* 0x000fd00000000030 */
[----:B------:R-:W-:-:S08]  /*19c0*/  DFMA R48, R10, R48, R10 ;  /* 0x000000300a30722b */ /* 0x000fd0000000000a */
[----:B------:R-:W-:-:S08]  /*19d0*/  DFMA R10, -R44, R48, 1 ;  /* 0x3ff000002c0a742b */ /* 0x000fd00000000130 */
[----:B------:R-:W-:-:S08]  /*19e0*/  DFMA R50, R48, R10, R48 ;  /* 0x0000000a3032722b */ /* 0x000fd00000000030 */
[----:B------:R-:W-:-:S08]  /*19f0*/  DMUL R10, R12, R50 ;  /* 0x000000320c0a7228 */ /* 0x000fd00000000000 */
[----:B------:R-:W-:-:S08]  /*1a00*/  DFMA R48, -R44, R10, R12 ;  /* 0x0000000a2c30722b */ /* 0x000fd0000000010c */
[----:B------:R-:W-:-:S10]  /*1a10*/  DFMA R10, R50, R48, R10 ;  /* 0x00000030320a722b */ /* 0x000fd4000000000a */
[----:B------:R-:W-:-:S05]  /*1a20*/  FFMA R24, RZ, R45, R11 ;  /* 0x0000002dff187223 */ /* 0x000fca000000000b */
[----:B------:R-:W-:-:S13]  /*1a30*/  FSETP.GT.AND P0, PT, |R24|, 1.469367938527859385e-39, PT ;  /* 0x001000001800780b */ /* 0x000fda0003f04200 */
[----:B------:R-:W-:Y:S05]  /*1a40*/  @P0 BRA P1, `(.L_x_13) ;  /* 0x0000000000200947 */ /* 0x000fea0000800000 */
[----:B------:R-:W-:Y:S01]  /*1a50*/  MOV R56, R12 ;  /* 0x0000000c00387202 */ /* 0x000fe20000000f00 */
[----:B------:R-:W-:Y:S01]  /*1a60*/  IMAD.MOV.U32 R57, RZ, RZ, R13 ;  /* 0x000000ffff397224 */ /* 0x000fe200078e000d */
[----:B------:R-:W-:Y:S01]  /*1a70*/  MOV R55, R45 ;  /* 0x0000002d00377202 */ /* 0x000fe20000000f00 */
[----:B------:R-:W-:Y:S01]  /*1a80*/  IMAD.MOV.U32 R54, RZ, RZ, R44 ;  /* 0x000000ffff367224 */ /* 0x000fe200078e002c */
[----:B------:R-:W-:-:S07]  /*1a90*/  MOV R24, 0x1ab0 ;  /* 0x00001ab000187802 */ /* 0x000fce0000000f00 */
[----:B------:R-:W-:Y:S05]  /*1aa0*/  CALL.REL.NOINC `($__internal_0_$__cuda_sm20_div_rn_f64_full) ;  /* 0x00000048000c7944 */ /* 0x000fea0003c00000 */
[----:B------:R-:W-:Y:S02]  /*1ab0*/  IMAD.MOV.U32 R10, RZ, RZ, R60 ;  /* 0x000000ffff0a7224 */ /* 0x000fe400078e003c */
[----:B------:R-:W-:-:S07]  /*1ac0*/  IMAD.MOV.U32 R11, RZ, RZ, R61 ;  /* 0x000000ffff0b7224 */ /* 0x000fce00078e003d */
.L_x_13:
[----:B------:R-:W-:Y:S05]  /*1ad0*/  BSYNC.RECONVERGENT B1 ;  /* 0x0000000000017941 */ /* 0x000fea0003800200 */
.L_x_12:
[----:B------:R-:W0:Y:S01]  /*1ae0*/  MUFU.RCP64H R13, R45 ;  /* 0x0000002d000d7308 */ /* 0x000e220000001800 */
[----:B------:R-:W-:Y:S01]  /*1af0*/  MOV R12, 0x1 ;  /* 0x00000001000c7802 */ /* 0x000fe20000000f00 */
[----:B------:R-:W-:Y:S01]  /*1b00*/  BSSY.RECONVERGENT B1, `(.L_x_14) ;  /* 0x0000015000017945 */ /* 0x000fe20003800200 */
[----:B------:R-:W-:-:S04]  /*1b10*/  FSETP.GEU.AND P1, PT, |R47|, 6.5827683646048100446e-37, PT ;  /* 0x036000002f00780b */ /* 0x000fc80003f2e200 */
        /* <DEDUP_REMOVED lines=11> */
[----:B------:R-:W-:Y:S01]  /*1bd0*/  IMAD.MOV.U32 R56, RZ, RZ, R46 ;  /* 0x000000ffff387224 */ /* 0x000fe200078e002e */
[----:B------:R-:W-:Y:S01]  /*1be0*/  MOV R54, R44 ;  /* 0x0000002c00367202 */ /* 0x000fe20000000f00 */
[----:B------:R-:W-:Y:S01]  /*1bf0*/  IMAD.MOV.U32 R57, RZ, RZ, R47 ;  /* 0x000000ffff397224 */ /* 0x000fe200078e002f */
[----:B------:R-:W-:Y:S01]  /*1c00*/  MOV R24, 0x1c30 ;  /* 0x00001c3000187802 */ /* 0x000fe20000000f00 */
[----:B------:R-:W-:-:S07]  /*1c10*/  IMAD.MOV.U32 R55, RZ, RZ, R45 ;  /* 0x000000ffff377224 */ /* 0x000fce00078e002d */
[----:B------:R-:W-:Y:S05]  /*1c20*/  CALL.REL.NOINC `($__internal_0_$__cuda_sm20_div_rn_f64_full) ;  /* 0x0000004400ac7944 */ /* 0x000fea0003c00000 */
[----:B------:R-:W-:Y:S01]  /*1c30*/  IMAD.MOV.U32 R12, RZ, RZ, R60 ;  /* 0x000000ffff0c7224 */ /* 0x000fe200078e003c */
[----:B------:R-:W-:-:S07]  /*1c40*/  MOV R13, R61 ;  /* 0x0000003d000d7202 */ /* 0x000fce0000000f00 */
.L_x_15:
[----:B------:R-:W-:Y:S05]  /*1c50*/  BSYNC.RECONVERGENT B1 ;  /* 0x0000000000017941 */ /* 0x000fea0003800200 */
.L_x_14:
[----:B------:R-:W0:Y:S01]  /*1c60*/  LDC.64 R46, c[0x0][0x3c0] ;  /* 0x0000f000ff2e7b82 */ /* 0x000e220000000a00 */
[----:B------:R-:W1:Y:S07]  /*1c70*/  LDCU.64 UR4, c[0x0][0x4d0] ;  /* 0x00009a00ff0477ac */ /* 0x000e6e0008000a00 */
[----:B------:R-:W2:Y:S08]  /*1c80*/  LDC.64 R48, c[0x0][0x3c8] ;  /* 0x0000f200ff307b82 */ /* 0x000eb00000000a00 */
[----:B------:R-:W3:Y:S08]  /*1c90*/  LDC.64 R62, c[0x0][0x3d0] ;  /* 0x0000f400ff3e7b82 */ /* 0x000ef00000000a00 */
[----:B------:R-:W4:Y:S01]  /*1ca0*/  LDC.64 R64, c[0x0][0x490] ;  /* 0x00012400ff407b82 */ /* 0x000f220000000a00 */
[----:B0-----:R-:W-:-:S05]  /*1cb0*/  IMAD.WIDE R46, R21, 0x8, R46 ;  /* 0x00000008152e7825 */ /* 0x001fca00078e022e */
[----:B------:R-:W-:Y:S02]  /*1cc0*/  STG.E.64 desc[UR8][R46.64], R8 ;  /* 0x000000082e007986 */ /* 0x000fe4000c101b08 */
[----:B------:R-:W0:Y:S01]  /*1cd0*/  LDC.64 R66, c[0x0][0x498] ;  /* 0x00012600ff427b82 */ /* 0x000e220000000a00 */
[----:B--2---:R-:W-:-:S05]  /*1ce0*/  IMAD.WIDE R48, R21, 0x8, R48 ;  /* 0x0000000815307825 */ /* 0x004fca00078e0230 */
[----:B------:R2:W-:Y:S02]  /*1cf0*/  STG.E.64 desc[UR8][R48.64], R10 ;  /* 0x0000000a30007986 */ /* 0x0005e4000c101b08 */
[----:B------:R-:W5:Y:S01]  /*1d00*/  LDC.64 R50, c[0x0][0x488] ;  /* 0x00012200ff327b82 */ /* 0x000f620000000a00 */
[----:B---3--:R-:W-:-:S05]  /*1d10*/  IMAD.WIDE R62, R21, 0x8, R62 ;  /* 0x00000008153e7825 */ /* 0x008fca00078e023e */
[----:B------:R3:W-:Y:S01]  /*1d20*/  STG.E.64 desc[UR8][R62.64], R12 ;  /* 0x0000000c3e007986 */ /* 0x0007e2000c101b08 */
[C---:B----4-:R-:W-:Y:S01]  /*1d30*/  IMAD.WIDE R64, R21.reuse, 0x8, R64 ;  /* 0x0000000815407825 */ /* 0x050fe200078e0240 */
[----:B------:R-:W4:Y:S05]  /*1d40*/  LDC.64 R52, c[0x0][0x3d8] ;  /* 0x0000f600ff347b82 */ /* 0x000f2a0000000a00 */
[----:B------:R-:W2:Y:S01]  /*1d50*/  LDG.E.64 R64, desc[UR8][R64.64] ;  /* 0x0000000840407981 */ /* 0x000ea2000c1e1b00 */
[C---:B0-----:R-:W-:Y:S02]  /*1d60*/  IMAD.WIDE R66, R21.reuse, 0x8, R66 ;  /* 0x0000000815427825 */ /* 0x041fe400078e0242 */
[----:B------:R-:W0:Y:S04]  /*1d70*/  LDC.64 R54, c[0x0][0x3e0] ;  /* 0x0000f800ff367b82 */ /* 0x000e280000000a00 */
[----:B------:R-:W3:Y:S01]  /*1d80*/  LDG.E.64 R66, desc[UR8][R66.64] ;  /* 0x0000000842427981 */ /* 0x000ee2000c1e1b00 */
[----:B-----5:R-:W-:-:S03]  /*1d90*/  IMAD.WIDE R50, R21, 0x8, R50 ;  /* 0x0000000815327825 */ /* 0x020fc600078e0232 */
[----:B------:R-:W5:Y:S03]  /*1da0*/  LDC.64 R58, c[0x0][0x3e8] ;  /* 0x0000fa00ff3a7b82 */ /* 0x000f660000000a00 */
[----:B------:R-:W3:Y:S05]  /*1db0*/  LDG.E.64 R50, desc[UR8][R50.64] ;  /* 0x0000000832327981 */ /* 0x000eea000c1e1b00 */
[----:B------:R-:W1:Y:S01]  /*1dc0*/  LDC.64 R56, c[0x0][0x458] ;  /* 0x00011600ff387b82 */ /* 0x000e620000000a00 */
[----:B----4-:R-:W-:-:S04]  /*1dd0*/  IMAD.WIDE R52, R21, 0x8, R52 ;  /* 0x0000000815347825 */ /* 0x010fc800078e0234 */
[----:B0-----:R-:W-:-:S04]  /*1de0*/  IMAD.WIDE R54, R21, 0x8, R54 ;  /* 0x0000000815367825 */ /* 0x001fc800078e0236 */
[----:B-----5:R-:W-:Y:S01]  /*1df0*/  IMAD.WIDE R58, R21, 0x8, R58 ;  /* 0x00000008153a7825 */ /* 0x020fe200078e023a */
[----:B--2---:R-:W-:Y:S02]  /*1e00*/  DMUL R78, R64, R12 ;  /* 0x0000000c404e7228 */ /* 0x004fe40000000000 */
[----:B---3--:R-:W-:-:S06]  /*1e10*/  DMUL R60, R66, R8 ;  /* 0x00000008423c7228 */ /* 0x008fcc0000000000 */
[-C--:B------:R-:W-:Y:S02]  /*1e20*/  DFMA R48, R66, R10.reuse, -R78 ;  /* 0x0000000a4230722b */ /* 0x080fe4000000084e */
[C---:B------:R-:W-:Y:S02]  /*1e30*/  DMUL R46, R50.reuse, R10 ;  /* 0x0000000a322e7228 */ /* 0x040fe40000000000 */
[----:B------:R-:W-:Y:S01]  /*1e40*/  DFMA R50, R50, R12, -R60 ;  /* 0x0000000c3232722b */ /* 0x000fe2000000083c */
[----:B-1----:R-:W-:Y:S02]  /*1e50*/  IMAD.WIDE R66, R21, 0x8, R56 ;  /* 0x0000000815427825 */ /* 0x002fe400078e0238 */
[----:B------:R0:W-:Y:S01]  /*1e60*/  STG.E.64 desc[UR8][R52.64], R48 ;  /* 0x0000003034007986 */ /* 0x0001e2000c101b08 */
[----:B------:R-:W1:Y:S02]  /*1e70*/  LDC.64 R60, c[0x0][0x4e0] ;  /* 0x00013800ff3c7b82 */ /* 0x000e640000000a00 */
[----:B------:R-:W-:Y:S01]  /*1e80*/  DFMA R46, R64, R8, -R46 ;  /* 0x00000008402e722b */ /* 0x000fe2000000082e */
[----:B------:R2:W-:Y:S06]  /*1e90*/  STG.E.64 desc[UR8][R54.64], R50 ;  /* 0x0000003236007986 */ /* 0x0005ec000c101b08 */
[----:B------:R3:W-:Y:S04]  /*1ea0*/  STG.E.64 desc[UR8][R58.64], R46 ;  /* 0x0000002e3a007986 */ /* 0x0007e8000c101b08 */
[----:B------:R-:W4:Y:S04]  /*1eb0*/  LDG.E.64 R66, desc[UR8][R66.64] ;  /* 0x0000000842427981 */ /* 0x000f28000c1e1b00 */
[----:B------:R-:W5:Y:S04]  /*1ec0*/  LDG.E.64 R14, desc[UR8][R14.64] ;  /* 0x000000080e0e7981 */ /* 0x000f68000c1e1b00 */
[----:B------:R3:W5:Y:S01]  /*1ed0*/  LDG.E.64 R56, desc[UR8][R72.64] ;  /* 0x0000000848387981 */ /* 0x000762000c1e1b00 */
[----:B-1----:R-:W-:-:S10]  /*1ee0*/  DMUL R60, R60, R60 ;  /* 0x0000003c3c3c7228 */ /* 0x002fd40000000000 */
[----:B------:R-:W-:Y:S02]  /*1ef0*/  R2UR UR17, R61 ;  /* 0x000000003d1172ca */ /* 0x000fe400000e0000 */
[----:B------:R-:W-:-:S11]  /*1f00*/  R2UR UR16, R60 ;  /* 0x000000003c1072ca */ /* 0x000fd600000e0000 */
[----:B------:R-:W0:Y:S01]  /*1f10*/  MUFU.RCP64H R61, UR17 ;  /* 0x00000011003d7d08 */ /* 0x000e220008001800 */
[----:B------:R-:W-:Y:S01]  /*1f20*/  IMAD.U32 R63, RZ, RZ, UR17 ;  /* 0x00000011ff3f7e24 */ /* 0x000fe2000f8e00ff */
[----:B------:R-:W-:Y:S01]  /*1f30*/  MOV R60, 0x1 ;  /* 0x00000001003c7802 */ /* 0x000fe20000000f00 */
[----:B------:R-:W-:-:S06]  /*1f40*/  IMAD.U32 R62, RZ, RZ, UR16 ;  /* 0x00000010ff3e7e24 */ /* 0x000fcc000f8e00ff */
[----:B0-----:R-:W-:-:S08]  /*1f50*/  DFMA R52, R60, -R62, 1 ;  /* 0x3ff000003c34742b */ /* 0x001fd0000000083e */
[----:B------:R-:W-:Y:S01]  /*1f60*/  DFMA R52, R52, R52, R52 ;  /* 0x000000343434722b */ /* 0x000fe20000000034 */
[----:B--2---:R-:W-:Y:S02]  /*1f70*/  IMAD.U32 R54, RZ, RZ, UR16 ;  /* 0x00000010ff367e24 */ /* 0x004fe4000f8e00ff */
[----:B------:R-:W-:-:S05]  /*1f80*/  IMAD.U32 R55, RZ, RZ, UR17 ;  /* 0x00000011ff377e24 */ /* 0x000fca000f8e00ff */
[----:B------:R-:W-:-:S08]  /*1f90*/  DFMA R52, R60, R52, R60 ;  /* 0x000000343c34722b */ /* 0x000fd0000000003c */
[----:B------:R-:W-:-:S08]  /*1fa0*/  DFMA R54, R52, -R54, 1 ;  /* 0x3ff000003436742b */ /* 0x000fd00000000836 */
[----:B------:R-:W-:Y:S01]  /*1fb0*/  DFMA R54, R52, R54, R52 ;  /* 0x000000363436722b */ /* 0x000fe20000000034 */
[C-C-:B---3--:R-:W-:Y:S02]  /*1fc0*/  IMAD R72, R77.reuse, UR4, R28.reuse ;  /* 0x000000044d487c24 */ /* 0x148fe4000f8e021c */
[--C-:B------:R-:W-:Y:S02]  /*1fd0*/  IMAD R77, R77, UR4, R25.reuse ;  /* 0x000000044d4d7c24 */ /* 0x100fe4000f8e0219 */
[--C-:B------:R-:W-:Y:S02]  /*1fe0*/  IMAD R73, R29, UR4, R25.reuse ;  /* 0x000000041d497c24 */ /* 0x100fe4000f8e0219 */
[--C-:B------:R-:W-:Y:S02]  /*1ff0*/  IMAD R83, R16, UR4, R25.reuse ;  /* 0x0000000410537c24 */ /* 0x100fe4000f8e0219 */
[C---:B------:R-:W-:Y:S02]  /*2000*/  IMAD R80, R17.reuse, UR4, R28 ;  /* 0x0000000411507c24 */ /* 0x040fe4000f8e021c */
[----:B------:R-:W-:-:S02]  /*2010*/  IMAD R25, R17, UR4, R25 ;  /* 0x0000000411197c24 */ /* 0x000fc4000f8e0219 */
[C---:B------:R-:W-:Y:S02]  /*2020*/  IMAD R17, R27.reuse, UR5, R74 ;  /* 0x000000051b117c24 */ /* 0x040fe4000f8e024a */
[----:B------:R-:W-:Y:S01]  /*2030*/  IMAD R59, R27, UR5, R31 ;  /* 0x000000051b3b7c24 */ /* 0x000fe2000f8e021f */
[----:B------:R-:W-:Y:S01]  /*2040*/  BSSY.RECONVERGENT B1, `(.L_x_16) ;  /* 0x000001c000017945 */ /* 0x000fe20003800200 */
[--C-:B------:R-:W-:Y:S02]  /*2050*/  IMAD R29, R29, UR4, R28.reuse ;  /* 0x000000041d1d7c24 */ /* 0x100fe4000f8e021c */
[----:B------:R-:W-:Y:S01]  /*2060*/  IMAD R28, R16, UR4, R28 ;  /* 0x00000004101c7c24 */ /* 0x000fe2000f8e021c */
[----:B----4-:R-:W-:-:S08]  /*2070*/  DADD R66, R66, R66 ;  /* 0x0000000042427229 */ /* 0x010fd00000000042 */
[----:B-----5:R-:W-:-:S08]  /*2080*/  DADD R14, R14, -R66 ;  /* 0x000000000e0e7229 */ /* 0x020fd00000000842 */
[----:B------:R-:W-:-:S08]  /*2090*/  DADD R56, R14, R56 ;  /* 0x000000000e387229 */ /* 0x000fd00000000038 */
[----:B------:R-:W-:-:S08]  /*20a0*/  DMUL R14, R56, R54 ;  /* 0x00000036380e7228 */ /* 0x000fd00000000000 */
[----:B------:R-:W-:-:S08]  /*20b0*/  DFMA R52, R14, -UR16, R56 ;  /* 0x800000100e347c2b */ /* 0x000fd00008000038 */
[----:B------:R-:W-:Y:S01]  /*20c0*/  DFMA R14, R54, R52, R14 ;  /* 0x00000034360e722b */ /* 0x000fe2000000000e */
[----:B------:R-:W-:-:S09]  /*20d0*/  FSETP.GEU.AND P1, PT, |R57|, 6.5827683646048100446e-37, PT ;  /* 0x036000003900780b */ /* 0x000fd20003f2e200 */
[----:B------:R-:W-:-:S05]  /*20e0*/  FFMA R24, RZ, UR17, R15 ;  /* 0x00000011ff187c23 */ /* 0x000fca000800000f */
[----:B------:R-:W-:Y:S01]  /*20f0*/  FSETP.GT.AND P0, PT, |R24|, 1.469367938527859385e-39, PT ;  /* 0x001000001800780b */ /* 0x000fe20003f04200 */
[C---:B------:R-:W-:Y:S02]  /*2100*/  IMAD R53, R26.reuse, UR5, R31 ;  /* 0x000000051a357c24 */ /* 0x040fe4000f8e021f */
[----:B------:R-:W-:Y:S02]  /*2110*/  IMAD R55, R26, UR5, R74 ;  /* 0x000000051a377c24 */ /* 0x000fe4000f8e024a */
[--C-:B------:R-:W-:Y:S02]  /*2120*/  IMAD R26, R17, UR4, R30.reuse ;  /* 0x00000004111a7c24 */ /* 0x100fe4000f8e021e */
[--C-:B------:R-:W-:Y:S02]  /*2130*/  IMAD R27, R53, UR4, R30.reuse ;  /* 0x00000004351b7c24 */ /* 0x100fe4000f8e021e */
[--C-:B------:R-:W-:Y:S02]  /*2140*/  IMAD R31, R55, UR4, R30.reuse ;  /* 0x00000004371f7c24 */ /* 0x100fe4000f8e021e */
[----:B------:R-:W-:-:S02]  /*2150*/  IMAD R30, R59, UR4, R30 ;  /* 0x000000043b1e7c24 */ /* 0x000fc4000f8e021e */
[----:B------:R-:W-:Y:S05]  /*2160*/  @P0 BRA P1, `(.L_x_17) ;  /* 0x0000000000240947 */ /* 0x000fea0000800000 */
[----:B------:R-:W-:Y:S01]  /*2170*/  MOV R15, UR17 ;  /* 0x00000011000f7c02 */ /* 0x000fe20008000f00 */
[----:B------:R-:W-:Y:S01]  /*2180*/  IMAD.U32 R55, RZ, RZ, UR17 ;  /* 0x00000011ff377e24 */ /* 0x000fe2000f8e00ff */
[----:B------:R-:W-:Y:S01]  /*2190*/  MOV R54, UR16 ;  /* 0x0000001000367c02 */ /* 0x000fe20008000f00 */
[----:B------:R-:W-:Y:S01]  /*21a0*/  IMAD.U32 R14, RZ, RZ, UR16 ;  /* 0x00000010ff0e7e24 */ /* 0x000fe2000f8e00ff */
[----:B------:R-:W-:Y:S01]  /*21b0*/  MOV R24, 0x21e0 ;  /* 0x000021e000187802 */ /* 0x000fe20000000f00 */
[----:B------:R-:W-:-:S07]  /*21c0*/  IMAD.MOV.U32 R55, RZ, RZ, R15 ;  /* 0x000000ffff377224 */ /* 0x000fce00078e000f */
[----:B------:R-:W-:Y:S05]  /*21d0*/  CALL.REL.NOINC `($__internal_0_$__cuda_sm20_div_rn_f64_full) ;  /* 0x0000004000407944 */ /* 0x000fea0003c00000 */
[----:B------:R-:W-:Y:S01]  /*21e0*/  IMAD.MOV.U32 R14, RZ, RZ, R60 ;  /* 0x000000ffff0e7224 */ /* 0x000fe200078e003c */
[----:B------:R-:W-:-:S07]  /*21f0*/  MOV R15, R61 ;  /* 0x0000003d000f7202 */ /* 0x000fce0000000f00 */
.L_x_17:
[----:B------:R-:W-:Y:S05]  /*2200*/  BSYNC.RECONVERGENT B1 ;  /* 0x0000000000017941 */ /* 0x000fea0003800200 */
.L_x_16:
[----:B------:R-:W2:Y:S01]  /*2210*/  LDG.E.64 R70, desc[UR8][R70.64] ;  /* 0x0000000846467981 */ /* 0x000ea2000c1e1b00 */
[----:B------:R-:W0:Y:S03]  /*2220*/  LDC.64 R16, c[0x0][0x4e8] ;  /* 0x00013a00ff107b82 */ /* 0x000e260000000a00 */
[----:B------:R-:W3:Y:S01]  /*2230*/  LDG.E.64 R56, desc[UR8][R68.64] ;  /* 0x0000000844387981 */ /* 0x000ee2000c1e1b00 */
[----:B------:R-:W-:Y:S01]  /*2240*/  BSSY.RECONVERGENT B1, `(.L_x_18) ;  /* 0x0000021000017945 */ /* 0x000fe20003800200 */
[----:B0-----:R-:W-:-:S10]  /*2250*/  DMUL R16, R16, R16 ;  /* 0x0000001010107228 */ /* 0x001fd40000000000 */
[----:B------:R-:W-:Y:S02]  /*2260*/  R2UR UR19, R17 ;  /* 0x00000000111372ca */ /* 0x000fe400000e0000 */
[----:B------:R-:W-:Y:S02]  /*2270*/  R2UR UR18, R16 ;  /* 0x00000000101272ca */ /* 0x000fe400000e0000 */
[----:B------:R-:W-:-:S09]  /*2280*/  MOV R16, 0x1 ;  /* 0x0000000100107802 */ /* 0x000fd20000000f00 */
[----:B------:R-:W0:Y:S01]  /*2290*/  MUFU.RCP64H R17, UR19 ;  /* 0x0000001300117d08 */ /* 0x000e220008001800 */
[----:B------:R-:W-:Y:S02]  /*22a0*/  IMAD.U32 R53, RZ, RZ, UR19 ;  /* 0x00000013ff357e24 */ /* 0x000fe4000f8e00ff */
[----:B------:R-:W-:-:S06]  /*22b0*/  IMAD.U32 R52, RZ, RZ, UR18 ;  /* 0x00000012ff347e24 */ /* 0x000fcc000f8e00ff */
[----:B0-----:R-:W-:-:S08]  /*22c0*/  DFMA R52, R16, -R52, 1 ;  /* 0x3ff000001034742b */ /* 0x001fd00000000834 */
[----:B------:R-:W-:-:S08]  /*22d0*/  DFMA R52, R52, R52, R52 ;  /* 0x000000343434722b */ /* 0x000fd00000000034 */
[----:B------:R-:W-:Y:S01]  /*22e0*/  DFMA R52, R16, R52, R16 ;  /* 0x000000341034722b */ /* 0x000fe20000000010 */
[----:B------:R-:W-:Y:S02]  /*22f0*/  IMAD.U32 R16, RZ, RZ, UR18 ;  /* 0x00000012ff107e24 */ /* 0x000fe4000f8e00ff */
[----:B------:R-:W-:-:S06]  /*2300*/  IMAD.U32 R17, RZ, RZ, UR19 ;  /* 0x00000013ff117e24 */ /* 0x000fcc000f8e00ff */
[----:B------:R-:W-:-:S08]  /*2310*/  DFMA R16, R52, -R16, 1 ;  /* 0x3ff000003410742b */ /* 0x000fd00000000810 */
[----:B------:R-:W-:Y:S02]  /*2320*/  DFMA R16, R52, R16, R52 ;  /* 0x000000103410722b */ /* 0x000fe40000000034 */
[----:B--2---:R-:W-:-:S08]  /*2330*/  DADD R70, -R66, R70 ;  /* 0x0000000042467229 */ /* 0x004fd00000000146 */
[----:B---3--:R-:W-:-:S08]  /*2340*/  DADD R56, R70, R56 ;  /* 0x0000000046387229 */ /* 0x008fd00000000038 */
[----:B------:R-:W-:Y:S02]  /*2350*/  DMUL R52, R56, R16 ;  /* 0x0000001038347228 */ /* 0x000fe40000000000 */
[----:B------:R-:W-:-:S06]  /*2360*/  FSETP.GEU.AND P1, PT, |R57|, 6.5827683646048100446e-37, PT ;  /* 0x036000003900780b */ /* 0x000fcc0003f2e200 */
[----:B------:R-:W-:-:S08]  /*2370*/  DFMA R54, R52, -UR18, R56 ;  /* 0x8000001234367c2b */ /* 0x000fd00008000038 */
[----:B------:R-:W-:-:S10]  /*2380*/  DFMA R16, R16, R54, R52 ;  /* 0x000000361010722b */ /* 0x000fd40000000034 */
[----:B------:R-:W-:-:S05]  /*2390*/  FFMA R24, RZ, UR19, R17 ;  /* 0x00000013ff187c23 */ /* 0x000fca0008000011 */
[----:B------:R-:W-:-:S13]  /*23a0*/  FSETP.GT.AND P0, PT, |R24|, 1.469367938527859385e-39, PT ;  /* 0x001000001800780b */ /* 0x000fda0003f04200 */
        /* <DEDUP_REMOVED lines=10> */
.L_x_19:
[----:B------:R-:W-:Y:S05]  /*2450*/  BSYNC.RECONVERGENT B1 ;  /* 0x0000000000017941 */ /* 0x000fea0003800200 */
.L_x_18:
        /* <DEDUP_REMOVED lines=36> */
.L_x_21:
[----:B------:R-:W-:Y:S05]  /*26a0*/  BSYNC.RECONVERGENT B1 ;  /* 0x0000000000017941 */ /* 0x000fea0003800200 */
.L_x_20:
[----:B------:R-:W0:Y:S08]  /*26b0*/  LDC.64 R56, c[0x0][0x458] ;  /* 0x00011600ff387b82 */ /* 0x000e300000000a00 */
[----:B------:R-:W1:Y:S01]  /*26c0*/  LDC.64 R58, c[0x0][0x4f8] ;  /* 0x00013e00ff3a7b82 */ /* 0x000e620000000a00 */
[----:B0-----:R-:W-:-:S04]  /*26d0*/  IMAD.WIDE R34, R72, 0x8, R56 ;  /* 0x0000000848227825 */ /* 0x001fc800078e0238 */
[--C-:B------:R-:W-:Y:S02]  /*26e0*/  IMAD.WIDE R52, R73, 0x8, R56.reuse ;  /* 0x0000000849347825 */ /* 0x100fe400078e0238 */
[----:B------:R-:W2:Y:S02]  /*26f0*/  LDG.E.64 R34, desc[UR8][R34.64] ;  /* 0x0000000822227981 */ /* 0x000ea4000c1e1b00 */
[--C-:B------:R-:W-:Y:S02]  /*2700*/  IMAD.WIDE R54, R29, 0x8, R56.reuse ;  /* 0x000000081d367825 */ /* 0x100fe400078e0238 */
[----:B------:R-:W2:Y:S02]  /*2710*/  LDG.E.64 R52, desc[UR8][R52.64] ;  /* 0x0000000834347981 */ /* 0x000ea4000c1e1b00 */
[----:B------:R-:W-:Y:S02]  /*2720*/  IMAD.WIDE R56, R77, 0x8, R56 ;  /* 0x000000084d387825 */ /* 0x000fe400078e0238 */
[----:B------:R-:W3:Y:S04]  /*2730*/  LDG.E.64 R54, desc[UR8][R54.64] ;  /* 0x0000000836367981 */ /* 0x000ee8000c1e1b00 */
[----:B------:R-:W4:Y:S01]  /*2740*/  LDG.E.64 R56, desc[UR8][R56.64] ;  /* 0x0000000838387981 */ /* 0x000f22000c1e1b00 */
[----:B-1----:R-:W-:Y:S01]  /*2750*/  DMUL R66, R58, 4 ;  /* 0x401000003a427828 */ /* 0x002fe20000000000 */
[----:B------:R-:W-:Y:S07]  /*2760*/  BSSY.RECONVERGENT B1, `(.L_x_22) ;  /* 0x0000019000017945 */ /* 0x000fee0003800200 */
[----:B------:R-:W-:Y:S01]  /*2770*/  DMUL R66, R66, R58 ;  /* 0x0000003a42427228 */ /* 0x000fe20000000000 */
[----:B------:R-:W-:-:S05]  /*2780*/  IMAD.MOV.U32 R58, RZ, RZ, 0x1 ;  /* 0x00000001ff3a7424 */ /* 0x000fca00078e00ff */
[----:B------:R-:W0:Y:S02]  /*2790*/  MUFU.RCP64H R59, R67 ;  /* 0x00000043003b7308 */ /* 0x000e240000001800 */
[----:B0-----:R-:W-:-:S08]  /*27a0*/  DFMA R60, -R66, R58, 1 ;  /* 0x3ff00000423c742b */ /* 0x001fd0000000013a */
[----:B------:R-:W-:-:S08]  /*27b0*/  DFMA R60, R60, R60, R60 ;  /* 0x0000003c3c3c722b */ /* 0x000fd0000000003c */
[----:B------:R-:W-:Y:S02]  /*27c0*/  DFMA R60, R58, R60, R58 ;  /* 0x0000003c3a3c722b */ /* 0x000fe4000000003a */
[----:B--2---:R-:W-:-:S06]  /*27d0*/  DADD R34, R34, R52 ;  /* 0x0000000022227229 */ /* 0x004fcc0000000034 */
[----:B------:R-:W-:Y:S02]  /*27e0*/  DFMA R52, -R66, R60, 1 ;  /* 0x3ff000004234742b */ /* 0x000fe4000000013c */
[----:B---3--:R-:W-:-:S06]  /*27f0*/  DADD R34, R34, -R54 ;  /* 0x0000000022227229 */ /* 0x008fcc0000000836 */
[----:B------:R-:W-:Y:S02]  /*2800*/  DFMA R52, R60, R52, R60 ;  /* 0x000000343c34722b */ /* 0x000fe4000000003c */
[----:B----4-:R-:W-:-:S08]  /*2810*/  DADD R56, R34, -R56 ;  /* 0x0000000022387229 */ /* 0x010fd00000000838 */
[----:B------:R-:W-:Y:S02]  /*2820*/  DMUL R34, R56, R52 ;  /* 0x0000003438227228 */ /* 0x000fe40000000000 */
[----:B------:R-:W-:-:S06]  /*2830*/  FSETP.GEU.AND P1, PT, |R57|, 6.5827683646048100446e-37, PT ;  /* 0x036000003900780b */ /* 0x000fcc0003f2e200 */
[----:B------:R-:W-:-:S08]  /*2840*/  DFMA R54, -R66, R34, R56 ;  /* 0x000000224236722b */ /* 0x000fd00000000138 */
[----:B------:R-:W-:-:S10]  /*2850*/  DFMA R34, R52, R54, R34 ;  /* 0x000000363422722b */ /* 0x000fd40000000022 */
[----:B------:R-:W-:-:S05]  /*2860*/  FFMA R24, RZ, R67, R35 ;  /* 0x00000043ff187223 */ /* 0x000fca0000000023 */
[----:B------:R-:W-:-:S13]  /*2870*/  FSETP.GT.AND P0, PT, |R24|, 1.469367938527859385e-39, PT ;  /* 0x001000001800780b */ /* 0x000fda0003f04200 */
[----:B------:R-:W-:Y:S05]  /*2880*/  @P0 BRA P1, `(.L_x_23) ;  /* 0x0000000000180947 */ /* 0x000fea0000800000 */
[----:B------:R-:W-:Y:S01]  /*2890*/  IMAD.MOV.U32 R54, RZ, RZ, R66 ;  /* 0x000000ffff367224 */ /* 0x000fe200078e0042 */
[----:B------:R-:W-:Y:S02]  /*28a0*/  MOV R55, R67 ;  /* 0x0000004300377202 */ /* 0x000fe40000000f00 */
[----:B------:R-:W-:-:S07]  /*28b0*/  MOV R24, 0x28d0 ;  /* 0x000028d000187802 */ /* 0x000fce0000000f00 */
[----:B------:R-:W-:Y:S05]  /*28c0*/  CALL.REL.NOINC `($__internal_0_$__cuda_sm20_div_rn_f64_full) ;  /* 0x0000003800847944 */ /* 0x000fea0003c00000 */
[----:B------:R-:W-:Y:S02]  /*28d0*/  IMAD.MOV.U32 R34, RZ, RZ, R60 ;  /* 0x000000ffff227224 */ /* 0x000fe400078e003c */
[----:B------:R-:W-:-:S07]  /*28e0*/  IMAD.MOV.U32 R35, RZ, RZ, R61 ;  /* 0x000000ffff237224 */ /* 0x000fce00078e003d */
.L_x_23:
[----:B------:R-:W-:Y:S05]  /*28f0*/  BSYNC.RECONVERGENT B1 ;  /* 0x0000000000017941 */ /* 0x000fea0003800200 */
.L_x_22:
[----:B------:R-:W0:Y:S02]  /*2900*/  LDC.64 R54, c[0x0][0x458] ;  /* 0x00011600ff367b82 */ /* 0x000e240000000a00 */
        /* <DEDUP_REMOVED lines=8> */
[----:B------:R-:W0:Y:S01]  /*2990*/  MUFU.RCP64H R57, R67 ;  /* 0x0000004300397308 */ /* 0x000e220000001800 */
[----:B------:R-:W-:Y:S01]  /*29a0*/  MOV R56, 0x1 ;  /* 0x0000000100387802 */ /* 0x000fe20000000f00 */
[----:B------:R-:W-:Y:S05]  /*29b0*/  BSSY.RECONVERGENT B1, `(.L_x_24) ;  /* 0x0000016000017945 */ /* 0x000fea0003800200 */
        /* <DEDUP_REMOVED lines=16> */
[----:B------:R-:W-:Y:S01]  /*2ac0*/  MOV R24, 0x2af0 ;  /* 0x00002af000187802 */ /* 0x000fe20000000f00 */
[----:B------:R-:W-:-:S07]  /*2ad0*/  IMAD.MOV.U32 R55, RZ, RZ, R67 ;  /* 0x000000ffff377224 */ /* 0x000fce00078e0043 */
[----:B------:R-:W-:Y:S05]  /*2ae0*/  CALL.REL.NOINC `($__internal_0_$__cuda_sm20_div_rn_f64_full) ;  /* 0x0000003400fc7944 */ /* 0x000fea0003c00000 */
[----:B------:R-:W-:Y:S01]  /*2af0*/  MOV R28, R60 ;  /* 0x0000003c001c7202 */ /* 0x000fe20000000f00 */
[----:B------:R-:W-:-:S07]  /*2b00*/  IMAD.MOV.U32 R29, RZ, RZ, R61 ;  /* 0x000000ffff1d7224 */ /* 0x000fce00078e003d */
.L_x_25:
[----:B------:R-:W-:Y:S05]  /*2b10*/  BSYNC.RECONVERGENT B1 ;  /* 0x0000000000017941 */ /* 0x000fea0003800200 */
.L_x_24:
        /* <DEDUP_REMOVED lines=10> */
[----:B------:R-:W-:Y:S01]  /*2bc0*/  IMAD.MOV.U32 R56, RZ, RZ, 0x1 ;  /* 0x00000001ff387424 */ /* 0x000fe200078e00ff */
        /* <DEDUP_REMOVED lines=16> */
[----:B------:R-:W-:Y:S01]  /*2cd0*/  MOV R54, R66 ;  /* 0x0000004200367202 */ /* 0x000fe20000000f00 */
[----:B------:R-:W-:Y:S01]  /*2ce0*/  IMAD.MOV.U32 R55, RZ, RZ, R67 ;  /* 0x000000ffff377224 */ /* 0x000fe200078e0043 */
[----:B------:R-:W-:-:S07]  /*2cf0*/  MOV R24, 0x2d10 ;  /* 0x00002d1000187802 */ /* 0x000fce0000000f00 */
[----:B------:R-:W-:Y:S05]  /*2d00*/  CALL.REL.NOINC `($__internal_0_$__cuda_sm20_div_rn_f64_full) ;  /* 0x0000003400747944 */ /* 0x000fea0003c00000 */
.L_x_27:
[----:B------:R-:W-:Y:S05]  /*2d10*/  BSYNC.RECONVERGENT B1 ;  /* 0x0000000000017941 */ /* 0x000fea0003800200 */
.L_x_26:
[----:B------:R-:W0:Y:S01]  /*2d20*/  LDC.64 R66, c[0x0][0x3f0] ;  /* 0x0000fc00ff427b82 */ /* 0x000e220000000a00 */
[----:B------:R-:W-:-:S07]  /*2d30*/  DADD R26, R16, R14 ;  /* 0x00000000101a7229 */ /* 0x000fce000000000e */
[----:B------:R-:W1:Y:S01]  /*2d40*/  LDC.64 R68, c[0x0][0x3f8] ;  /* 0x0000fe00ff447b82 */ /* 0x000e620000000a00 */
[----:B------:R-:W-:-:S07]  /*2d50*/  DADD R26, R26, R32 ;  /* 0x000000001a1a7229 */ /* 0x000fce0000000020 */
[----:B------:R-:W2:Y:S08]  /*2d60*/  LDC.64 R70, c[0x0][0x400] ;  /* 0x00010000ff467b82 */ /* 0x000eb00000000a00 */
[----:B------:R-:W3:Y:S01]  /*2d70*/  LDC.64 R72, c[0x0][0x408] ;  /* 0x00010200ff487b82 */ /* 0x000ee20000000a00 */
[----:B0-----:R-:W-:-:S05]  /*2d80*/  IMAD.WIDE R66, R21, 0x8, R66 ;  /* 0x0000000815427825 */ /* 0x001fca00078e0242 */
[----:B------:R-:W-:Y:S02]  /*2d90*/  STG.E.64 desc[UR8][R66.64], R14 ;  /* 0x0000000e42007986 */ /* 0x000fe4000c101b08 */
[----:B------:R-:W0:Y:S01]  /*2da0*/  LDC.64 R74, c[0x0][0x410] ;  /* 0x00010400ff4a7b82 */ /* 0x000e220000000a00 */
[----:B-1----:R-:W-:-:S05]  /*2db0*/  IMAD.WIDE R68, R21, 0x8, R68 ;  /* 0x0000000815447825 */ /* 0x002fca00078e0244 */
[----:B------:R-:W-:Y:S02]  /*2dc0*/  STG.E.64 desc[UR8][R68.64], R16 ;  /* 0x0000001044007986 */ /* 0x000fe4000c101b08 */
[----:B------:R-:W1:Y:S01]  /*2dd0*/  LDC.64 R64, c[0x0][0x418] ;  /* 0x00010600ff407b82 */ /* 0x000e620000000a00 */
[----:B--2---:R-:W-:-:S05]  /*2de0*/  IMAD.WIDE R70, R21, 0x8, R70 ;  /* 0x0000000815467825 */ /* 0x004fca00078e0246 */
[----:B------:R2:W-:Y:S02]  /*2df0*/  STG.E.64 desc[UR8][R70.64], R32 ;  /* 0x0000002046007986 */ /* 0x0005e4000c101b08 */
[----:B------:R-:W4:Y:S01]  /*2e00*/  LDC.64 R62, c[0x0][0x420] ;  /* 0x00010800ff3e7b82 */ /* 0x000f220000000a00 */
[----:B---3--:R-:W-:-:S05]  /*2e10*/  IMAD.WIDE R72, R21, 0x8, R72 ;  /* 0x0000000815487825 */ /* 0x008fca00078e0248 */
[----:B------:R3:W-:Y:S02]  /*2e20*/  STG.E.64 desc[UR8][R72.64], R34 ;  /* 0x0000002248007986 */ /* 0x0007e4000c101b08 */
[----:B------:R-:W2:Y:S01]  /*2e30*/  LDC.64 R58, c[0x0][0x4b8] ;  /* 0x00012e00ff3a7b82 */ /* 0x000ea20000000a00 */
[----:B0-----:R-:W-:-:S05]  /*2e40*/  IMAD.WIDE R74, R21, 0x8, R74 ;  /* 0x00000008154a7825 */ /* 0x001fca00078e024a */
[----:B------:R-:W-:Y:S02]  /*2e50*/  STG.E.64 desc[UR8][R74.64], R28 ;  /* 0x0000001c4a007986 */ /* 0x000fe4000c101b08 */
[----:B------:R-:W0:Y:S01]  /*2e60*/  LDC.64 R56, c[0x0][0x4c8] ;  /* 0x00013200ff387b82 */ /* 0x000e220000000a00 */
[----:B-1----:R-:W-:-:S05]  /*2e70*/  IMAD.WIDE R64, R21, 0x8, R64 ;  /* 0x0000000815407825 */ /* 0x002fca00078e0240 */
[----:B------:R1:W-:Y:S02]  /*2e80*/  STG.E.64 desc[UR8][R64.64], R60 ;  /* 0x0000003c40007986 */ /* 0x0003e4000c101b08 */
[----:B------:R-:W3:Y:S01]  /*2e90*/  LDC.64 R54, c[0x0][0x4a0] ;  /* 0x00012800ff367b82 */ /* 0x000ee20000000a00 */
[----:B----4-:R-:W-:-:S05]  /*2ea0*/  IMAD.WIDE R62, R21, 0x8, R62 ;  /* 0x00000008153e7825 */ /* 0x010fca00078e023e */
[----:B------:R4:W-:Y:S02]  /*2eb0*/  STG.E.64 desc[UR8][R62.64], R26 ;  /* 0x0000001a3e007986 */ /* 0x0009e4000c101b08 */
[----:B------:R-:W1:Y:S01]  /*2ec0*/  LDC.64 R24, c[0x0][0x4c0] ;  /* 0x00013000ff187b82 */ /* 0x000e620000000a00 */
[----:B--2---:R-:W-:-:S05]  /*2ed0*/  IMAD.WIDE R58, R21, 0x8, R58 ;  /* 0x00000008153a7825 */ /* 0x004fca00078e023a */
[----:B------:R-:W2:Y:S02]  /*2ee0*/  LDG.E.64 R70, desc[UR8][R58.64] ;  /* 0x000000083a467981 */ /* 0x000ea4000c1e1b00 */
[----:B------:R-:W4:Y:S08]  /*2ef0*/  LDC.64 R30, c[0x0][0x4b0] ;  /* 0x00012c00ff1e7b82 */ /* 0x000f300000000a00 */
[----:B------:R-:W4:Y:S01]  /*2f00*/  LDC.64 R52, c[0x0][0x4a8] ;  /* 0x00012a00ff347b82 */ /* 0x000f220000000a00 */
[----:B0-----:R-:W-:-:S04]  /*2f10*/  IMAD.WIDE R56, R21, 0x8, R56 ;  /* 0x0000000815387825 */ /* 0x001fc800078e0238 */
[C---:B---3--:R-:W-:Y:S01]  /*2f20*/  IMAD.WIDE R54, R21.reuse, 0x8, R54 ;  /* 0x0000000815367825 */ /* 0x048fe200078e0236 */
[----:B------:R-:W3:Y:S04]  /*2f30*/  LDG.E.64 R66, desc[UR8][R56.64] ;  /* 0x0000000838427981 */ /* 0x000ee8000c1e1b00 */
[----:B------:R0:W3:Y:S01]  /*2f40*/  LDG.E.64 R86, desc[UR8][R54.64] ;  /* 0x0000000836567981 */ /* 0x0000e2000c1e1b00 */
[----:B-1----:R-:W-:-:S05]  /*2f50*/  IMAD.WIDE R24, R21, 0x8, R24 ;  /* 0x0000000815187825 */ /* 0x002fca00078e0218 */
[----:B------:R2:W3:Y:S01]  /*2f60*/  LDG.E.64 R68, desc[UR8][R24.64] ;  /* 0x0000000818447981 */ /* 0x0004e2000c1e1b00 */
[C---:B----4-:R-:W-:Y:S02]  /*2f70*/  IMAD.WIDE R72, R21.reuse, 0x8, R30 ;  /* 0x0000000815487825 */ /* 0x050fe400078e021e */
[----:B------:R-:W1:Y:S04]  /*2f80*/  LDC.64 R30, c[0x0][0x480] ;  /* 0x00012000ff1e7b82 */ /* 0x000e680000000a00 */
[----:B------:R-:W4:Y:S01]  /*2f90*/  LDG.E.64 R72, desc[UR8][R72.64] ;  /* 0x0000000848487981 */ /* 0x000f22000c1e1b00 */
[----:B------:R-:W-:-:S05]  /*2fa0*/  IMAD.WIDE R52, R21, 0x8, R52 ;  /* 0x0000000815347825 */ /* 0x000fca00078e0234 */
[----:B------:R3:W4:Y:S01]  /*2fb0*/  LDG.E.64 R84, desc[UR8][R52.64] ;  /* 0x0000000834547981 */ /* 0x000722000c1e1b00 */
[----:B-1----:R-:W-:-:S06]  /*2fc0*/  IMAD.WIDE R30, R21, 0x8, R30 ;  /* 0x00000008151e7825 */ /* 0x002fcc00078e021e */
[----:B------:R-:W5:Y:S01]  /*2fd0*/  LDG.E.64 R30, desc[UR8][R30.64] ;  /* 0x000000081e1e7981 */ /* 0x000f62000c1e1b00 */
[----:B0-----:R-:W-:Y:S02]  /*2fe0*/  DMUL R54, R60, R8 ;  /* 0x000000083c367228 */ /* 0x001fe40000000000 */
[C---:B------:R-:W-:Y:S02]  /*2ff0*/  DMUL R56, R34.reuse, R10 ;  /* 0x0000000a22387228 */ /* 0x040fe40000000000 */
[----:B------:R-:W-:-:S04]  /*3000*/  DMUL R34, R34, R8 ;  /* 0x0000000822227228 */ /* 0x000fc80000000000 */
[----:B------:R-:W-:Y:S02]  /*3010*/  DFMA R58, R28, R10, R54 ;  /* 0x0000000a1c3a722b */ /* 0x000fe40000000036 */
[----:B------:R-:W-:Y:S02]  /*3020*/  DFMA R56, R14, R8, R56 ;  /* 0x000000080e38722b */ /* 0x000fe40000000038 */
[----:B------:R-:W-:Y:S01]  /*3030*/  DFMA R54, R16, R10, R34 ;  /* 0x0000000a1036722b */ /* 0x000fe20000000022 */
[----:B------:R-:W0:Y:S03]  /*3040*/  MUFU.RCP64H R15, R45 ;  /* 0x0000002d000f7308 */ /* 0x000e260000001800 */
[-C--:B------:R-:W-:Y:S02]  /*3050*/  DFMA R32, R32, R12.reuse, R58 ;  /* 0x0000000c2020722b */ /* 0x080fe4000000003a */
[----:B------:R-:W-:-:S02]  /*3060*/  DFMA R60, R60, R12, R56 ;  /* 0x0000000c3c3c722b */ /* 0x000fc40000000038 */
[----:B------:R-:W-:Y:S01]  /*3070*/  DFMA R28, R28, R12, R54 ;  /* 0x0000000c1c1c722b */ /* 0x000fe20000000036 */
[----:B------:R-:W-:-:S03]  /*3080*/  IMAD.MOV.U32 R14, RZ, RZ, 0x1 ;  /* 0x00000001ff0e7424 */ /* 0x000fc600078e00ff */
[----:B------:R-:W-:-:S04]  /*3090*/  DMUL R62, R38, R32 ;  /* 0x00000020263e7228 */ /* 0x000fc80000000000 */
[----:B------:R-:W-:-:S04]  /*30a0*/  DMUL R58, R40, R28 ;  /* 0x0000001c283a7228 */ /* 0x000fc80000000000 */
[-C--:B------:R-:W-:Y:S02]  /*30b0*/  DFMA R62, R40, R60.reuse, -R62 ;  /* 0x0000003c283e722b */ /* 0x080fe4000000083e */
[C---:B------:R-:W-:Y:S02]  /*30c0*/  DMUL R60, R42.reuse, R60 ;  /* 0x0000003c2a3c7228 */ /* 0x040fe40000000000 */
[----:B------:R-:W-:-:S06]  /*30d0*/  DFMA R32, R42, R32, -R58 ;  /* 0x000000202a20722b */ /* 0x000fcc000000083a */
[----:B------:R-:W-:Y:S01]  /*30e0*/  DFMA R60, R38, R28, -R60 ;  /* 0x0000001c263c722b */ /* 0x000fe2000000083c */
[----:B------:R-:W-:Y:S01]  /*30f0*/  BSSY.RECONVERGENT B1, `(.L_x_28) ;  /* 0x0000026000017945 */ /* 0x000fe20003800200 */
[C---:B--2---:R-:W-:Y:S02]  /*3100*/  DMUL R24, R70.reuse, R10 ;  /* 0x0000000a46187228 */ /* 0x044fe40000000000 */
[-C--:B------:R-:W-:Y:S02]  /*3110*/  DMUL R34, R70, R8.reuse ;  /* 0x0000000846227228 */ /* 0x080fe40000000000 */
[----:B---3--:R-:W-:-:S04]  /*3120*/  DMUL R52, R66, R8 ;  /* 0x0000000842347228 */ /* 0x008fc80000000000 */
[----:B------:R-:W-:-:S04]  /*3130*/  DFMA R24, R86, R8, R24 ;  /* 0x000000085618722b */ /* 0x000fc80000000018 */
[----:B------:R-:W-:-:S04]  /*3140*/  DFMA R52, R68, R10, R52 ;  /* 0x0000000a4434722b */ /* 0x000fc80000000034 */
[----:B------:R-:W-:-:S04]  /*3150*/  DFMA R16, R66, R12, R24 ;  /* 0x0000000c4210722b */ /* 0x000fc80000000018 */
[----:B----4-:R-:W-:-:S04]  /*3160*/  DFMA R52, R72, R12, R52 ;  /* 0x0000000c4834722b */ /* 0x010fc80000000034 */
[----:B------:R-:W-:Y:S02]  /*3170*/  DMUL R56, R16, R6 ;  /* 0x0000000610387228 */ /* 0x000fe40000000000 */
[----:B------:R-:W-:Y:S02]  /*3180*/  DFMA R34, R84, R10, R34 ;  /* 0x0000000a5422722b */ /* 0x000fe40000000022 */
[----:B0-----:R-:W-:Y:S02]  /*3190*/  DFMA R24, -R44, R14, 1 ;  /* 0x3ff000002c18742b */ /* 0x001fe4000000010e */
[C---:B------:R-:W-:Y:S02]  /*31a0*/  DMUL R54, R52.reuse, R4 ;  /* 0x0000000434367228 */ /* 0x040fe40000000000 */
[----:B------:R-:W-:Y:S02]  /*31b0*/  DFMA R56, R52, R2, -R56 ;  /* 0x000000023438722b */ /* 0x000fe40000000838 */
[----:B------:R-:W-:-:S02]  /*31c0*/  DFMA R34, R68, R12, R34 ;  /* 0x0000000c4422722b */ /* 0x000fc40000000022 */
[----:B------:R-:W-:-:S04]  /*31d0*/  DFMA R24, R24, R24, R24 ;  /* 0x000000181818722b */ /* 0x000fc80000000018 */
[----:B------:R-:W-:Y:S02]  /*31e0*/  DADD R56, R56, R62 ;  /* 0x0000000038387229 */ /* 0x000fe4000000003e */
[C---:B------:R-:W-:Y:S02]  /*31f0*/  DFMA R54, R34.reuse, R6, -R54 ;  /* 0x000000062236722b */ /* 0x040fe40000000836 */
[----:B------:R-:W-:Y:S02]  /*3200*/  DMUL R34, R34, R2 ;  /* 0x0000000222227228 */ /* 0x000fe40000000000 */
[----:B------:R-:W-:Y:S02]  /*3210*/  DFMA R24, R14, R24, R14 ;  /* 0x000000180e18722b */ /* 0x000fe4000000000e */
[----:B------:R-:W-:Y:S02]  /*3220*/  DMUL R56, R50, R56 ;  /* 0x0000003832387228 */ /* 0x000fe40000000000 */
[----:B------:R-:W-:-:S02]  /*3230*/  DADD R32, R54, R32 ;  /* 0x0000000036207229 */ /* 0x000fc40000000020 */
[----:B------:R-:W-:Y:S02]  /*3240*/  DFMA R34, R16, R4, -R34 ;  /* 0x000000041022722b */ /* 0x000fe40000000822 */
[----:B------:R-:W-:-:S04]  /*3250*/  DFMA R14, -R44, R24, 1 ;  /* 0x3ff000002c0e742b */ /* 0x000fc80000000118 */
[----:B------:R-:W-:Y:S02]  /*3260*/  DFMA R32, R48, R32, R56 ;  /* 0x000000203020722b */ /* 0x000fe40000000038 */
[----:B------:R-:W-:Y:S02]  /*3270*/  DADD R34, R34, R60 ;  /* 0x0000000022227229 */ /* 0x000fe4000000003c */
[----:B------:R-:W-:-:S06]  /*3280*/  DFMA R24, R24, R14, R24 ;  /* 0x0000000e1818722b */ /* 0x000fcc0000000018 */
[----:B------:R-:W-:-:S08]  /*3290*/  DFMA R56, R46, R34, R32 ;  /* 0x000000222e38722b */ /* 0x000fd00000000020 */
[----:B------:R-:W-:-:S08]  /*32a0*/  DMUL R60, R24, R56 ;  /* 0x00000038183c7228 */ /* 0x000fd00000000000 */
[----:B------:R-:W-:-:S08]  /*32b0*/  DFMA R14, -R44, R60, R56 ;  /* 0x0000003c2c0e722b */ /* 0x000fd00000000138 */
[----:B------:R-:W-:Y:S01]  /*32c0*/  DFMA R60, R24, R14, R60 ;  /* 0x0000000e183c722b */ /* 0x000fe2000000003c */
[----:B------:R-:W-:-:S09]  /*32d0*/  FSETP.GEU.AND P1, PT, |R57|, 6.5827683646048100446e-37, PT ;  /* 0x036000003900780b */ /* 0x000fd20003f2e200 */
[----:B------:R-:W-:-:S05]  /*32e0*/  FFMA R14, RZ, R45, R61 ;  /* 0x0000002dff0e7223 */ /* 0x000fca000000003d */
[----:B------:R-:W-:-:S13]  /*32f0*/  FSETP.GT.AND P0, PT, |R14|, 1.469367938527859385e-39, PT ;  /* 0x001000000e00780b */ /* 0x000fda0003f04200 */
[----:B------:R-:W-:Y:S05]  /*3300*/  @P0 BRA P1, `(.L_x_29) ;  /* 0x0000000000100947 */ /* 0x000fea0000800000 */
[----:B------:R-:W-:Y:S01]  /*3310*/  MOV R54, R44 ;  /* 0x0000002c00367202 */ /* 0x000fe20000000f00 */
[----:B------:R-:W-:Y:S01]  /*3320*/  IMAD.MOV.U32 R55, RZ, RZ, R45 ;  /* 0x000000ffff377224 */ /* 0x000fe200078e002d */
[----:B------:R-:W-:-:S07]  /*3330*/  MOV R24, 0x3350 ;  /* 0x0000335000187802 */ /* 0x000fce0000000f00 */
[----:B-----5:R-:W-:Y:S05]  /*3340*/  CALL.REL.NOINC `($__internal_0_$__cuda_sm20_div_rn_f64_full) ;  /* 0x0000002c00e47944 */ /* 0x020fea0003c00000 */
.L_x_29:
[----:B------:R-:W-:Y:S05]  /*3350*/  BSYNC.RECONVERGENT B1 ;  /* 0x0000000000017941 */ /* 0x000fea0003800200 */
.L_x_28:
[----:B------:R-:W0:Y:S01]  /*3360*/  LDC.64 R14, c[0x0][0x428] ;  /* 0x00010a00ff0e7b82 */ /* 0x000e220000000a00 */
[----:B-----5:R-:W-:Y:S01]  /*3370*/  DADD R64, -RZ, |R30| ;  /* 0x00000000ff407229 */ /* 0x020fe2000000051e */
[----:B------:R-:W-:Y:S01]  /*3380*/  BSSY.RECONVERGENT B0, `(.L_x_30) ;  /* 0x0000008000007945 */ /* 0x000fe20003800200 */
[----:B------:R-:W-:Y:S01]  /*3390*/  UMOV UR4, URZ ;  /* 0x000000ff00047c82 */ /* 0x000fe20008000000 */
[----:B------:R-:W-:-:S07]  /*33a0*/  UMOV UR5, 0x40080000 ;  /* 0x4008000000057882 */ /* 0x000fce0000000000 */
[----:B------:R-:W-:Y:S01]  /*33b0*/  IMAD.MOV.U32 R58, RZ, RZ, R64 ;  /* 0x000000ffff3a7224 */ /* 0x000fe200078e0040 */
[----:B------:R-:W-:Y:S01]  /*33c0*/  MOV R64, 0x3400 ;  /* 0x0000340000407802 */ /* 0x000fe20000000f00 */
[----:B0-----:R-:W-:-:S05]  /*33d0*/  IMAD.WIDE R14, R21, 0x8, R14 ;  /* 0x00000008150e7825 */ /* 0x001fca00078e020e */
[----:B------:R0:W-:Y:S02]  /*33e0*/  STG.E.64 desc[UR8][R14.64], R60 ;  /* 0x0000003c0e007986 */ /* 0x0001e4000c101b08 */
[----:B0-----:R-:W-:Y:S05]  /*33f0*/  CALL.REL.NOINC `($_Z25auxi_set_calculus_toolboxPdS_S_S_S_S_S_S_S_S_S_S_S_S_S_S_S_S_S_S_S_S_S_S_S_S_S_PKdS1_S1_S1_S1_S1_S1_S1_S1_S1_S1_S1_S1_S1_S1_iiiddddi$__internal_accurate_pow) ;  /* 0x0000003400d47944 */ /* 0x001fea0003c00000 */
[----:B------:R-:W-:Y:S05]  /*3400*/  BSYNC.RECONVERGENT B0 ;  /* 0x0000000000007941 */ /* 0x000fea0003800200 */
.L_x_30:
[C---:B------:R-:W-:Y:S01]  /*3410*/  DADD R14, R30.reuse, 3 ;  /* 0x400800001e0e7429 */ /* 0x040fe20000000000 */
[----:B------:R-:W-:Y:S01]  /*3420*/  MOV R16, R25 ;  /* 0x0000001900107202 */ /* 0x000fe20000000f00 */
[----:B------:R-:W-:Y:S01]  /*3430*/  IMAD.MOV.U32 R17, RZ, RZ, R34 ;  /* 0x000000ffff117224 */ /* 0x000fe200078e0022 */
[C---:B------:R-:W-:Y:S01]  /*3440*/  DSETP.NEU.AND P1, PT, R30.reuse, RZ, PT ;  /* 0x000000ff1e00722a */ /* 0x040fe20003f2d000 */
[----:B------:R-:W-:Y:S01]  /*3450*/  ISETP.GE.AND P0, PT, R31, RZ, PT ;  /* 0x000000ff1f00720c */ /* 0x000fe20003f06270 */
[----:B------:R-:W-:Y:S01]  /*3460*/  BSSY.RECONVERGENT B0, `(.L_x_31) ;  /* 0x0000011000007945 */ /* 0x000fe20003800200 */
[----:B------:R-:W-:Y:S02]  /*3470*/  DSETP.NEU.AND P3, PT, R30, 1, PT ;  /* 0x3ff000001e00742a */ /* 0x000fe40003f6d000 */
[----:B------:R-:W-:Y:S02]  /*3480*/  DADD R16, -RZ, -R16 ;  /* 0x00000000ff107229 */ /* 0x000fe40000000910 */
[----:B------:R-:W-:-:S04]  /*3490*/  LOP3.LUT R14, R15, 0x7ff00000, RZ, 0xc0, !PT ;  /* 0x7ff000000f0e7812 */ /* 0x000fc800078ec0ff */
[----:B------:R-:W-:-:S04]  /*34a0*/  ISETP.NE.AND P2, PT, R14, 0x7ff00000, PT ;  /* 0x7ff000000e00780c */ /* 0x000fc80003f45270 */
[----:B------:R-:W-:Y:S01]  /*34b0*/  FSEL R14, R16, R25, !P0 ;  /* 0x00000019100e7208 */ /* 0x000fe20004000000 */
[----:B------:R-:W-:Y:S01]  /*34c0*/  @!P1 IMAD.MOV.U32 R14, RZ, RZ, RZ ;  /* 0x000000ffff0e9224 */ /* 0x000fe200078e00ff */
[----:B------:R-:W-:Y:S02]  /*34d0*/  FSEL R15, R17, R34, !P0 ;  /* 0x00000022110f7208 */ /* 0x000fe40004000000 */
[----:B------:R-:W-:-:S05]  /*34e0*/  @!P1 MOV R15, R31 ;  /* 0x0000001f000f9202 */ /* 0x000fca0000000f00 */
[----:B------:R-:W-:Y:S05]  /*34f0*/  @P2 BRA `(.L_x_32) ;  /* 0x00000000001c2947 */ /* 0x000fea0003800000 */
[----:B------:R-:W-:-:S14]  /*3500*/  DSETP.NAN.AND P1, PT, R30, R30, PT ;  /* 0x0000001e1e00722a */ /* 0x000fdc0003f28000 */
[----:B------:R-:W-:Y:S01]  /*3510*/  @P1 DADD R14, R30, 3 ;  /* 0x400800001e0e1429 */ /* 0x000fe20000000000 */
[----:B------:R-:W-:Y:S10]  /*3520*/  @P1 BRA `(.L_x_32) ;  /* 0x0000000000101947 */ /* 0x000ff40003800000 */
[----:B------:R-:W-:-:S14]  /*3530*/  DSETP.NEU.AND P1, PT, |R30|, +INF , PT ;  /* 0x7ff000001e00742a */ /* 0x000fdc0003f2d200 */
[----:B------:R-:W-:Y:S02]  /*3540*/  @!P1 IMAD.MOV.U32 R16, RZ, RZ, -0x100000 ;  /* 0xfff00000ff109424 */ /* 0x000fe400078e00ff */
[----:B------:R-:W-:-:S03]  /*3550*/  @!P1 IMAD.MOV.U32 R14, RZ, RZ, RZ ;  /* 0x000000ffff0e9224 */ /* 0x000fc600078e00ff */
[----:B------:R-:W-:-:S07]  /*3560*/  @!P1 SEL R15, R16, 0x7ff00000, !P0 ;  /* 0x7ff00000100f9807 */ /* 0x000fce0004000000 */
.L_x_32:
[----:B------:R-:W-:Y:S05]  /*3570*/  BSYNC.RECONVERGENT B0 ;  /* 0x0000000000007941 */ /* 0x000fea0003800200 */
.L_x_31:
[----:B------:R-:W-:Y:S01]  /*3580*/  FSEL R15, R15, 1.875, P3 ;  /* 0x3ff000000f0f7808 */ /* 0x000fe20001800000 */
[----:B------:R-:W-:Y:S01]  /*3590*/  DMUL R28, R42, R70 ;  /* 0x000000462a1c7228 */ /* 0x000fe20000000000 */
[----:B------:R-:W-:Y:S01]  /*35a0*/  FSEL R14, R14, RZ, P3 ;  /* 0x000000ff0e0e7208 */ /* 0x000fe20001800000 */
[----:B------:R-:W-:Y:S01]  /*35b0*/  BSSY.RECONVERGENT B1, `(.L_x_33) ;  /* 0x0000018000017945 */ /* 0x000fe20003800200 */
[----:B------:R-:W0:Y:S01]  /*35c0*/  MUFU.RCP64H R17, R15 ;  /* 0x0000000f00117308 */ /* 0x000e220000001800 */
[----:B------:R-:W-:-:S04]  /*35d0*/  MOV R16, 0x1 ;  /* 0x0000000100107802 */ /* 0x000fc80000000f00 */
[----:B------:R-:W-:-:S08]  /*35e0*/  DFMA R28, R38, R86, R28 ;  /* 0x00000056261c722b */ /* 0x000fd0000000001c */
[----:B------:R-:W-:Y:S02]  /*35f0*/  DFMA R44, R40, R66, R28 ;  /* 0x00000042282c722b */ /* 0x000fe4000000001c */
[----:B0-----:R-:W-:-:S06]  /*3600*/  DFMA R24, -R14, R16, 1 ;  /* 0x3ff000000e18742b */ /* 0x001fcc0000000110 */
[----:B------:R-:W-:Y:S02]  /*3610*/  DMUL R56, R38, R44 ;  /* 0x0000002c26387228 */ /* 0x000fe40000000000 */
[----:B------:R-:W-:-:S08]  /*3620*/  DFMA R24, R24, R24, R24 ;  /* 0x000000181818722b */ /* 0x000fd00000000018 */
[----:B------:R-:W-:Y:S01]  /*3630*/  FSETP.GEU.AND P1, PT, |R57|, 6.5827683646048100446e-37, PT ;  /* 0x036000003900780b */ /* 0x000fe20003f2e200 */
        /* <DEDUP_REMOVED lines=15> */
.L_x_34:
[----:B------:R-:W-:Y:S05]  /*3730*/  BSYNC.RECONVERGENT B1 ;  /* 0x0000000000017941 */ /* 0x000fea0003800200 */
.L_x_33:
        /* <DEDUP_REMOVED lines=21> */
.L_x_36:
[----:B------:R-:W-:Y:S05]  /*3890*/  BSYNC.RECONVERGENT B1 ;  /* 0x0000000000017941 */ /* 0x000fea0003800200 */
.L_x_35:
[----:B------:R-:W0:Y:S01]  /*38a0*/  MUFU.RCP64H R17, R31 ;  /* 0x0000001f00117308 */ /* 0x000e220000001800 */
[----:B------:R-:W-:Y:S01]  /*38b0*/  IMAD.MOV.U32 R16, RZ, RZ, 0x1 ;  /* 0x00000001ff107424 */ /* 0x000fe200078e00ff */
[----:B------:R-:W-:Y:S01]  /*38c0*/  FSETP.GEU.AND P1, PT, |R71|, 6.5827683646048100446e-37, PT ;  /* 0x036000004700780b */ /* 0x000fe20003f2e200 */
[----:B------:R-:W-:Y:S01]  /*38d0*/  BSSY.RECONVERGENT B1, `(.L_x_37) ;  /* 0x0000015000017945 */ /* 0x000fe20003800200 */
[----:B------:R-:W-:-:S03]  /*38e0*/  DADD R28, R60, -R28 ;  /* 0x000000003c1c7229 */ /* 0x000fc6000000081c */
        /* <DEDUP_REMOVED lines=17> */
[----:B------:R-:W-:Y:S01]  /*3a00*/  MOV R34, R60 ;  /* 0x0000003c00227202 */ /* 0x000fe20000000f00 */
[----:B------:R-:W-:-:S07]  /*3a10*/  IMAD.MOV.U32 R35, RZ, RZ, R61 ;  /* 0x000000ffff237224 */ /* 0x000fce00078e003d */
.L_x_38:
[----:B------:R-:W-:Y:S05]  /*3a20*/  BSYNC.RECONVERGENT B1 ;  /* 0x0000000000017941 */ /* 0x000fea0003800200 */
.L_x_37:
[----:B------:R-:W0:Y:S01]  /*3a30*/  MUFU.RCP64H R17, R15 ;  /* 0x0000000f00117308 */ /* 0x000e220000001800 */
[----:B------:R-:W-:Y:S01]  /*3a40*/  IMAD.MOV.U32 R16, RZ, RZ, 0x1 ;  /* 0x00000001ff107424 */ /* 0x000fe200078e00ff */
[----:B------:R-:W-:Y:S01]  /*3a50*/  DMUL R56, R42, R44 ;  /* 0x0000002c2a387228 */ /* 0x000fe20000000000 */
[----:B------:R-:W-:Y:S09]  /*3a60*/  BSSY.RECONVERGENT B1, `(.L_x_39) ;  /* 0x0000011000017945 */ /* 0x000ff20003800200 */
[----:B------:R-:W-:Y:S01]  /*3a70*/  FSETP.GEU.AND P1, PT, |R57|, 6.5827683646048100446e-37, PT ;  /* 0x036000003900780b */ /* 0x000fe20003f2e200 */
        /* <DEDUP_REMOVED lines=15> */
.L_x_40:
[----:B------:R-:W-:Y:S05]  /*3b70*/  BSYNC.RECONVERGENT B1 ;  /* 0x0000000000017941 */ /* 0x000fea0003800200 */
.L_x_39:
        /* <DEDUP_REMOVED lines=13> */
[----:B------:R-:W-:Y:S01]  /*3c50*/  FSETP.GT.AND P0, PT, |R16|, 1.469367938527859385e-39, PT ;  /* 0x001000001000780b */ /* 0x000fe20003f04200 */
[----:B------:R-:W-:-:S12]  /*3c60*/  DADD R16, -R60, R34 ;  /* 0x000000003c107229 */ /* 0x000fd80000000122 */
        /* <DEDUP_REMOVED lines=9> */
.L_x_42:
[----:B------:R-:W-:Y:S05]  /*3d00*/  BSYNC.RECONVERGENT B1 ;  /* 0x0000000000017941 */ /* 0x000fea0003800200 */
.L_x_41:
[----:B------:R-:W0:Y:S01]  /*3d10*/  MUFU.RCP64H R25, R15 ;  /* 0x0000000f00197308 */ /* 0x000e220000001800 */
[----:B------:R-:W-:Y:S01]  /*3d20*/  MOV R24, 0x1 ;  /* 0x0000000100187802 */ /* 0x000fe20000000f00 */
        /* <DEDUP_REMOVED lines=18> */
.L_x_44:
[----:B------:R-:W-:Y:S05]  /*3e50*/  BSYNC.RECONVERGENT B1 ;  /* 0x0000000000017941 */ /* 0x000fea0003800200 */
.L_x_43:
[----:B------:R-:W0:Y:S01]  /*3e60*/  MUFU.RCP64H R25, R15 ;  /* 0x0000000f00197308 */ /* 0x000e220000001800 */
[----:B------:R-:W-:Y:S01]  /*3e70*/  MOV R24, 0x1 ;  /* 0x0000000100187802 */ /* 0x000fe20000000f00 */
[----:B------:R-:W-:Y:S01]  /*3e80*/  DMUL R70, R38, R70 ;  /* 0x0000004626467228 */ /* 0x000fe20000000000 */
[----:B------:R-:W-:Y:S07]  /*3e90*/  BSSY.RECONVERGENT B1, `(.L_x_45) ;  /* 0x0000017000017945 */ /* 0x000fee0003800200 */
[----:B------:R-:W-:-:S02]  /*3ea0*/  DFMA R70, R42, R84, R70 ;  /* 0x000000542a46722b */ /* 0x000fc40000000046 */
[----:B0-----:R-:W-:-:S06]  /*3eb0*/  DFMA R44, -R14, R24, 1 ;  /* 0x3ff000000e2c742b */ /* 0x001fcc0000000118 */
[----:B------:R-:W-:Y:S02]  /*3ec0*/  DFMA R86, R40, R68, R70 ;  /* 0x000000442856722b */ /* 0x000fe40000000046 */
[----:B------:R-:W-:-:S06]  /*3ed0*/  DFMA R44, R44, R44, R44 ;  /* 0x0000002c2c2c722b */ /* 0x000fcc000000002c */
[----:B------:R-:W-:Y:S02]  /*3ee0*/  DMUL R56, R38, R86 ;  /* 0x0000005626387228 */ /* 0x000fe40000000000 */
[----:B------:R-:W-:-:S08]  /*3ef0*/  DFMA R44, R24, R44, R24 ;  /* 0x0000002c182c722b */ /* 0x000fd00000000018 */
[----:B------:R-:W-:Y:S01]  /*3f00*/  FSETP.GEU.AND P1, PT, |R57|, 6.5827683646048100446e-37, PT ;  /* 0x036000003900780b */ /* 0x000fe20003f2e200 */
        /* <DEDUP_REMOVED lines=9> */
[----:B------:R-:W-:Y:S01]  /*3fa0*/  IMAD.MOV.U32 R54, RZ, RZ, R14 ;  /* 0x000000ffff367224 */ /* 0x000fe200078e000e */
[----:B------:R-:W-:Y:S01]  /*3fb0*/  MOV R24, 0x3fe0 ;  /* 0x00003fe000187802 */ /* 0x000fe20000000f00 */
[----:B------:R-:W-:-:S07]  /*3fc0*/  IMAD.MOV.U32 R55, RZ, RZ, R15 ;  /* 0x000000ffff377224 */ /* 0x000fce00078e000f */
[----:B------:R-:W-:Y:S05]  /*3fd0*/  CALL.REL.NOINC `($__internal_0_$__cuda_sm20_div_rn_f64_full) ;  /* 0x0000002000c07944 */ /* 0x000fea0003c00000 */
[----:B------:R-:W-:Y:S01]  /*3fe0*/  MOV R24, R60 ;  /* 0x0000003c00187202 */ /* 0x000fe20000000f00 */
[----:B------:R-:W-:-:S07]  /*3ff0*/  IMAD.MOV.U32 R25, RZ, RZ, R61 ;  /* 0x000000ffff197224 */ /* 0x000fce00078e003d */
.L_x_46:
[----:B------:R-:W-:Y:S05]  /*4000*/  BSYNC.RECONVERGENT B1 ;  /* 0x0000000000017941 */ /* 0x000fea0003800200 */
.L_x_45:
[----:B------:R-:W0:Y:S01]  /*4010*/  MUFU.RCP64H R53, R31 ;  /* 0x0000001f00357308 */ /* 0x000e220000001800 */
[----:B------:R-:W-:Y:S01]  /*4020*/  IMAD.MOV.U32 R52, RZ, RZ, 0x1 ;  /* 0x00000001ff347424 */ /* 0x000fe200078e00ff */
[----:B------:R-:W-:Y:S01]  /*4030*/  FSETP.GEU.AND P1, PT, |R85|, 6.5827683646048100446e-37, PT ;  /* 0x036000005500780b */ /* 0x000fe20003f2e200 */
[----:B------:R-:W-:Y:S01]  /*4040*/  BSSY.RECONVERGENT B1, `(.L_x_47) ;  /* 0x0000015000017945 */ /* 0x000fe20003800200 */
[----:B------:R-:W-:-:S03]  /*4050*/  DADD R34, -R24, R34 ;  /* 0x0000000018227229 */ /* 0x000fc60000000122 */
        /* <DEDUP_REMOVED lines=19> */
.L_x_48:
[----:B------:R-:W-:Y:S05]  /*4190*/  BSYNC.RECONVERGENT B1 ;  /* 0x0000000000017941 */ /* 0x000fea0003800200 */
.L_x_47:
        /* <DEDUP_REMOVED lines=20> */
.L_x_50:
[----:B------:R-:W-:Y:S05]  /*42e0*/  BSYNC.RECONVERGENT B1 ;  /* 0x0000000000017941 */ /* 0x000fea0003800200 */
.L_x_49:
[----:B------:R-:W0:Y:S01]  /*42f0*/  MUFU.RCP64H R25, R31 ;  /* 0x0000001f00197308 */ /* 0x000e220000001800 */
[----:B------:R-:W-:Y:S01]  /*4300*/  MOV R24, 0x1 ;  /* 0x0000000100187802 */ /* 0x000fe20000000f00 */
[----:B------:R-:W-:Y:S01]  /*4310*/  BSSY.RECONVERGENT B1, `(.L_x_51) ;  /* 0x0000016000017945 */ /* 0x000fe20003800200 */
[----:B------:R-:W-:Y:S01]  /*4320*/  FSETP.GEU.AND P1, PT, |R69|, 6.5827683646048100446e-37, PT ;  /* 0x036000004500780b */ /* 0x000fe20003f2e200 */
        /* <DEDUP_REMOVED lines=20> */
.L_x_52:
[----:B------:R-:W-:Y:S05]  /*4470*/  BSYNC.RECONVERGENT B1 ;  /* 0x0000000000017941 */ /* 0x000fea0003800200 */
.L_x_51:
        /* <DEDUP_REMOVED lines=20> */
.L_x_54:
[----:B------:R-:W-:Y:S05]  /*45c0*/  BSYNC.RECONVERGENT B1 ;  /* 0x0000000000017941 */ /* 0x000fea0003800200 */
.L_x_53:
[----:B------:R-:W0:Y:S01]  /*45d0*/  MUFU.RCP64H R25, R15 ;  /* 0x0000000f00197308 */ /* 0x000e220000001800 */
[----:B------:R-:W-:Y:S01]  /*45e0*/  IMAD.MOV.U32 R24, RZ, RZ, 0x1 ;  /* 0x00000001ff187424 */ /* 0x000fe200078e00ff */
        /* <DEDUP_REMOVED lines=19> */
[----:B------:R-:W-:Y:S02]  /*4720*/  MOV R55, R15 ;  /* 0x0000000f00377202 */ /* 0x000fe40000000f00 */
[----:B------:R-:W-:-:S07]  /*4730*/  MOV R24, 0x4750 ;  /* 0x0000475000187802 */ /* 0x000fce0000000f00 */
[----:B------:R-:W-:Y:S05]  /*4740*/  CALL.REL.NOINC `($__internal_0_$__cuda_sm20_div_rn_f64_full) ;  /* 0x0000001800e47944 */ /* 0x000fea0003c00000 */
[----:B------:R-:W-:Y:S02]  /*4750*/  IMAD.MOV.U32 R24, RZ, RZ, R60 ;  /* 0x000000ffff187224 */ /* 0x000fe400078e003c */
[----:B------:R-:W-:-:S07]  /*4760*/  IMAD.MOV.U32 R25, RZ, RZ, R61 ;  /* 0x000000ffff197224 */ /* 0x000fce00078e003d */
.L_x_56:
[----:B------:R-:W-:Y:S05]  /*4770*/  BSYNC.RECONVERGENT B1 ;  /* 0x0000000000017941 */ /* 0x000fea0003800200 */
.L_x_55:
[----:B------:R-:W0:Y:S01]  /*4780*/  MUFU.RCP64H R53, R15 ;  /* 0x0000000f00357308 */ /* 0x000e220000001800 */
[----:B------:R-:W-:Y:S01]  /*4790*/  MOV R52, 0x1 ;  /* 0x0000000100347802 */ /* 0x000fe20000000f00 */
[----:B------:R-:W-:Y:S01]  /*47a0*/  DMUL R56, R42, R66 ;  /* 0x000000422a387228 */ /* 0x000fe20000000000 */
[----:B------:R-:W-:Y:S01]  /*47b0*/  BSSY.RECONVERGENT B1, `(.L_x_57) ;  /* 0x0000012000017945 */ /* 0x000fe20003800200 */
[----:B------:R-:W-:-:S08]  /*47c0*/  DADD R32, -R24, R32 ;  /* 0x0000000018207229 */ /* 0x000fd00000000120 */
        /* <DEDUP_REMOVED lines=16> */
.L_x_58:
[----:B------:R-:W-:Y:S05]  /*48d0*/  BSYNC.RECONVERGENT B1 ;  /* 0x0000000000017941 */ /* 0x000fea0003800200 */
.L_x_57:
        /* <DEDUP_REMOVED lines=24> */
.L_x_60:
[----:B------:R-:W-:Y:S05]  /*4a60*/  BSYNC.RECONVERGENT B1 ;  /* 0x0000000000017941 */ /* 0x000fea0003800200 */
.L_x_59:
        /* <DEDUP_REMOVED lines=20> */
.L_x_62:
[----:B------:R-:W-:Y:S05]  /*4bb0*/  BSYNC.RECONVERGENT B1 ;  /* 0x0000000000017941 */ /* 0x000fea0003800200 */
.L_x_61:
[----:B------:R-:W-:Y:S01]  /*4bc0*/  DMUL R24, R70, R10 ;  /* 0x0000000a46187228 */ /* 0x000fe20000000000 */
[----:B------:R-:W0:Y:S01]  /*4bd0*/  LDC.64 R40, c[0x0][0x440] ;  /* 0x00011000ff287b82 */ /* 0x000e220000000a00 */
[----:B------:R-:W-:Y:S02]  /*4be0*/  DMUL R70, R50, R70 ;  /* 0x0000004632467228 */ /* 0x000fe40000000000 */
[----:B------:R-:W-:Y:S02]  /*4bf0*/  DMUL R14, R34, R10 ;  /* 0x0000000a220e7228 */ /* 0x000fe40000000000 */
[----:B------:R-:W-:Y:S02]  /*4c00*/  DMUL R34, R50, R34 ;  /* 0x0000002232227228 */ /* 0x000fe40000000000 */
[----:B------:R-:W-:Y:S02]  /*4c10*/  DFMA R24, R16, R8, R24 ;  /* 0x000000081018722b */ /* 0x000fe40000000018 */
[----:B------:R-:W-:-:S02]  /*4c20*/  DFMA R70, R48, R16, R70 ;  /* 0x000000103046722b */ /* 0x000fc40000000046 */
[----:B------:R-:W-:Y:S01]  /*4c30*/  DMUL R30, R38, R10 ;  /* 0x0000000a261e7228 */ /* 0x000fe20000000000 */
[----:B------:R-:W1:Y:S01]  /*4c40*/  LDC.64 R16, c[0x0][0x430] ;  /* 0x00010c00ff107b82 */ /* 0x000e620000000a00 */
[----:B------:R-:W-:Y:S02]  /*4c50*/  DMUL R38, R50, R38 ;  /* 0x0000002632267228 */ /* 0x000fe40000000000 */
[----:B------:R-:W-:Y:S02]  /*4c60*/  DFMA R14, R28, R8, R14 ;  /* 0x000000081c0e722b */ /* 0x000fe4000000000e */
[----:B------:R-:W-:Y:S02]  /*4c70*/  DFMA R24, R84, R12, R24 ;  /* 0x0000000c5418722b */ /* 0x000fe40000000018 */
[----:B------:R-:W-:Y:S02]  /*4c80*/  DFMA R34, R48, R28, R34 ;  /* 0x0000001c3022722b */ /* 0x000fe40000000022 */
[----:B------:R-:W-:-:S02]  /*4c90*/  DFMA R70, R46, R84, R70 ;  /* 0x000000542e46722b */ /* 0x000fc40000000046 */
[----:B------:R-:W-:Y:S02]  /*4ca0*/  DADD R42, -R60, R42 ;  /* 0x000000003c2a7229 */ /* 0x000fe4000000012a */
[----:B------:R-:W-:Y:S02]  /*4cb0*/  DFMA R30, R44, R8, R30 ;  /* 0x000000082c1e722b */ /* 0x000fe4000000001e */
[----:B------:R-:W-:Y:S02]  /*4cc0*/  DFMA R38, R48, R44, R38 ;  /* 0x0000002c3026722b */ /* 0x000fe40000000026 */
[----:B------:R-:W-:Y:S02]  /*4cd0*/  DFMA R14, R32, R12, R14 ;  /* 0x0000000c200e722b */ /* 0x000fe4000000000e */
[----:B------:R-:W-:Y:S02]  /*4ce0*/  DMUL R24, R24, R10 ;  /* 0x0000000a18187228 */ /* 0x000fe40000000000 */
[----:B------:R-:W-:-:S02]  /*4cf0*/  DFMA R34, R46, R32, R34 ;  /* 0x000000202e22722b */ /* 0x000fc40000000022 */
[----:B------:R-:W-:Y:S01]  /*4d00*/  DMUL R10, R70, R10 ;  /* 0x0000000a460a7228 */ /* 0x000fe20000000000 */
[----:B------:R-:W2:Y:S01]  /*4d10*/  LDC.64 R32, c[0x0][0x438] ;  /* 0x00010e00ff207b82 */ /* 0x000ea20000000a00 */
[----:B------:R-:W-:Y:S02]  /*4d20*/  DMUL R50, R50, R70 ;  /* 0x0000004632327228 */ /* 0x000fe40000000000 */
[----:B------:R-:W-:Y:S02]  /*4d30*/  DFMA R30, R42, R12, R30 ;  /* 0x0000000c2a1e722b */ /* 0x000fe4000000001e */
[----:B------:R-:W-:Y:S02]  /*4d40*/  DFMA R38, R46, R42, R38 ;  /* 0x0000002a2e26722b */ /* 0x000fe40000000026 */
[-C--:B------:R-:W-:Y:S01]  /*4d50*/  DFMA R14, R14, R8.reuse, R24 ;  /* 0x000000080e0e722b */ /* 0x080fe20000000018 */
[----:B------:R-:W3:Y:S01]  /*4d60*/  LDC.64 R42, c[0x0][0x460] ;  /* 0x00011800ff2a7b82 */ /* 0x000ee20000000a00 */
[----:B------:R-:W-:-:S02]  /*4d70*/  DFMA R10, R34, R8, R10 ;  /* 0x00000008220a722b */ /* 0x000fc4000000000a */
[----:B------:R-:W-:-:S04]  /*4d80*/  DFMA R50, R48, R34, R50 ;  /* 0x000000223032722b */ /* 0x000fc80000000032 */
[-C--:B------:R-:W-:Y:S02]  /*4d90*/  DFMA R14, R30, R12.reuse, R14 ;  /* 0x0000000c1e0e722b */ /* 0x080fe4000000000e */
[----:B------:R-:W-:Y:S02]  /*4da0*/  DFMA R10, R38, R12, R10 ;  /* 0x0000000c260a722b */ /* 0x000fe4000000000a */
[----:B------:R-:W-:-:S04]  /*4db0*/  DFMA R50, R46, R38, R50 ;  /* 0x000000262e32722b */ /* 0x000fc80000000032 */
[----:B------:R-:W-:Y:S01]  /*4dc0*/  DADD R28, -RZ, -R14 ;  /* 0x00000000ff1c7229 */ /* 0x000fe2000000090e */
[C---:B--2---:R-:W-:Y:S01]  /*4dd0*/  IMAD.WIDE R12, R21.reuse, 0x8, R32 ;  /* 0x00000008150c7825 */ /* 0x044fe200078e0220 */
[----:B------:R-:W-:Y:S02]  /*4de0*/  DADD R30, -RZ, -R10 ;  /* 0x00000000ff1e7229 */ /* 0x000fe4000000090a */
[----:B------:R-:W-:Y:S01]  /*4df0*/  DADD R50, -RZ, -R50 ;  /* 0x00000000ff327229 */ /* 0x000fe20000000932 */
[----:B-1----:R-:W-:-:S04]  /*4e00*/  IMAD.WIDE R10, R21, 0x8, R16 ;  /* 0x00000008150a7825 */ /* 0x002fc800078e0210 */
[----:B0-----:R-:W-:Y:S01]  /*4e10*/  IMAD.WIDE R14, R21, 0x8, R40 ;  /* 0x00000008150e7825 */ /* 0x001fe200078e0228 */
[----:B------:R0:W-:Y:S03]  /*4e20*/  STG.E.64 desc[UR8][R10.64], R28 ;  /* 0x0000001c0a007986 */ /* 0x0001e6000c101b08 */
[--C-:B---3--:R-:W-:Y:S01]  /*4e30*/  IMAD.WIDE R8, R23, 0x8, R42.reuse ;  /* 0x0000000817087825 */ /* 0x108fe200078e022a */
[----:B------:R1:W-:Y:S03]  /*4e40*/  STG.E.64 desc[UR8][R12.64], R30 ;  /* 0x0000001e0c007986 */ /* 0x0003e6000c101b08 */
[----:B------:R-:W-:Y:S01]  /*4e50*/  IMAD.WIDE R22, R22, 0x8, R42 ;  /* 0x0000000816167825 */ /* 0x000fe200078e022a */
[----:B------:R2:W-:Y:S04]  /*4e60*/  STG.E.64 desc[UR8][R14.64], R50 ;  /* 0x000000320e007986 */ /* 0x0005e8000c101b08 */
[----:B------:R-:W3:Y:S04]  /*4e70*/  LDG.E.64 R16, desc[UR8][R8.64] ;  /* 0x0000000808107981 */ /* 0x000ee8000c1e1b00 */
[----:B------:R-:W3:Y:S01]  /*4e80*/  LDG.E.64 R24, desc[UR8][R22.64] ;  /* 0x0000000816187981 */ /* 0x000ee2000c1e1b00 */
[----:B------:R-:W4:Y:S01]  /*4e90*/  MUFU.RCP64H R33, UR11 ;  /* 0x0000000b00217d08 */ /* 0x000f220008001800 */
[----:B------:R-:W-:Y:S01]  /*4ea0*/  IMAD.U32 R34, RZ, RZ, UR10 ;  /* 0x0000000aff227e24 */ /* 0x000fe2000f8e00ff */
[----:B------:R-:W-:Y:S01]  /*4eb0*/  MOV R32, 0x1 ;  /* 0x0000000100207802 */ /* 0x000fe20000000f00 */
[----:B------:R-:W-:Y:S01]  /*4ec0*/  IMAD.U32 R35, RZ, RZ, UR11 ;  /* 0x0000000bff237e24 */ /* 0x000fe2000f8e00ff */
[----:B------:R-:W-:Y:S01]  /*4ed0*/  BSSY.RECONVERGENT B1, `(.L_x_63) ;  /* 0x0000019000017945 */ /* 0x000fe20003800200 */
[----:B0-----:R-:W-:-:S02]  /*4ee0*/  IMAD.U32 R10, RZ, RZ, UR10 ;  /* 0x0000000aff0a7e24 */ /* 0x001fc4000f8e00ff */
[----:B------:R-:W-:Y:S02]  /*4ef0*/  IMAD.U32 R11, RZ, RZ, UR11 ;  /* 0x0000000bff0b7e24 */ /* 0x000fe4000f8e00ff */
[----:B----4-:R-:W-:-:S08]  /*4f00*/  DFMA R34, R32, -R34, 1 ;  /* 0x3ff000002022742b */ /* 0x010fd00000000822 */
[----:B------:R-:W-:-:S08]  /*4f10*/  DFMA R34, R34, R34, R34 ;  /* 0x000000222222722b */ /* 0x000fd00000000022 */
[----:B------:R-:W-:-:S08]  /*4f20*/  DFMA R34, R32, R34, R32 ;  /* 0x000000222022722b */ /* 0x000fd00000000020 */
[----:B------:R-:W-:-:S08]  /*4f30*/  DFMA R10, R34, -R10, 1 ;  /* 0x3ff00000220a742b */ /* 0x000fd0000000080a */
[----:B------:R-:W-:Y:S02]  /*4f40*/  DFMA R34, R34, R10, R34 ;  /* 0x0000000a2222722b */ /* 0x000fe40000000022 */
[----:B---3--:R-:W-:-:S08]  /*4f50*/  DADD R56, R16, -R24 ;  /* 0x0000000010387229 */ /* 0x008fd00000000818 */
[----:B------:R-:W-:Y:S02]  /*4f60*/  DMUL R10, R34, R56 ;  /* 0x00000038220a7228 */ /* 0x000fe40000000000 */
[----:B------:R-:W-:-:S06]  /*4f70*/  FSETP.GEU.AND P1, PT, |R57|, 6.5827683646048100446e-37, PT ;  /* 0x036000003900780b */ /* 0x000fcc0003f2e200 */
[----:B-1----:R-:W-:-:S08]  /*4f80*/  DFMA R12, R10, -UR10, R56 ;  /* 0x8000000a0a0c7c2b */ /* 0x002fd00008000038 */
[----:B------:R-:W-:-:S10]  /*4f90*/  DFMA R10, R34, R12, R10 ;  /* 0x0000000c220a722b */ /* 0x000fd4000000000a */
[----:B------:R-:W-:-:S05]  /*4fa0*/  FFMA R12, RZ, UR11, R11 ;  /* 0x0000000bff0c7c23 */ /* 0x000fca000800000b */
[----:B------:R-:W-:-:S13]  /*4fb0*/  FSETP.GT.AND P0, PT, |R12|, 1.469367938527859385e-39, PT ;  /* 0x001000000c00780b */ /* 0x000fda0003f04200 */
[----:B--2---:R-:W-:Y:S05]  /*4fc0*/  @P0 BRA P1, `(.L_x_64) ;  /* 0x0000000000240947 */ /* 0x004fea0000800000 */
        /* <DEDUP_REMOVED lines=9> */
.L_x_64:
[----:B------:R-:W-:Y:S05]  /*5060*/  BSYNC.RECONVERGENT B1 ;  /* 0x0000000000017941 */ /* 0x000fea0003800200 */
.L_x_63:
[----:B------:R-:W0:Y:S02]  /*5070*/  LDC.64 R16, c[0x0][0x460] ;  /* 0x00011800ff107b82 */ /* 0x000e240000000a00 */
[----:B0-----:R-:W-:-:S04]  /*5080*/  IMAD.WIDE R12, R20, 0x8, R16 ;  /* 0x00000008140c7825 */ /* 0x001fc800078e0210 */
[----:B------:R-:W-:Y:S01]  /*5090*/  IMAD.WIDE R16, R19, 0x8, R16 ;  /* 0x0000000813107825 */ /* 0x000fe200078e0210 */
[----:B------:R-:W2:Y:S04]  /*50a0*/  LDG.E.64 R14, desc[UR8][R12.64] ;  /* 0x000000080c0e7981 */ /* 0x000ea8000c1e1b00 */
[----:B------:R-:W2:Y:S01]  /*50b0*/  LDG.E.64 R24, desc[UR8][R16.64] ;  /* 0x0000000810187981 */ /* 0x000ea2000c1e1b00 */
[----:B------:R-:W0:Y:S01]  /*50c0*/  MUFU.RCP64H R29, UR13 ;  /* 0x0000000d001d7d08 */ /* 0x000e220008001800 */
[----:B------:R-:W-:Y:S02]  /*50d0*/  HFMA2 R28, -RZ, RZ, 0, 5.9604644775390625e-08 ;  /* 0x00000001ff1c7431 */ /* 0x000fe400000001ff */
[----:B------:R-:W-:Y:S01]  /*50e0*/  IMAD.U32 R30, RZ, RZ, UR12 ;  /* 0x0000000cff1e7e24 */ /* 0x000fe2000f8e00ff */
[----:B------:R-:W-:Y:S01]  /*50f0*/  BSSY.RECONVERGENT B1, `(.L_x_65) ;  /* 0x000001a000017945 */ /* 0x000fe20003800200 */
        /* <DEDUP_REMOVED lines=25> */
.L_x_66:
[----:B------:R-:W-:Y:S05]  /*5290*/  BSYNC.RECONVERGENT B1 ;  /* 0x0000000000017941 */ /* 0x000fea0003800200 */
.L_x_65:
        /* <DEDUP_REMOVED lines=32> */
.L_x_68:
[----:B------:R-:W-:Y:S05]  /*54a0*/  BSYNC.RECONVERGENT B1 ;  /* 0x0000000000017941 */ /* 0x000fea0003800200 */
.L_x_67:
[----:B------:R-:W-:Y:S01]  /*54b0*/  DMUL R4, R14, R4 ;  /* 0x000000040e047228 */ /* 0x000fe20000000000 */
[----:B------:R-:W-:Y:S01]  /*54c0*/  BSSY.RECONVERGENT B0, `(.L_x_69) ;  /* 0x0000008000007945 */ /* 0x000fe20003800200 */
[----:B------:R-:W-:Y:S01]  /*54d0*/  DADD R64, -RZ, |R36| ;  /* 0x00000000ff407229 */ /* 0x000fe20000000524 */
[----:B------:R-:W-:-:S05]  /*54e0*/  UMOV UR5, 0x40000000 ;  /* 0x4000000000057882 */ /* 0x000fca0000000000 */
[----:B------:R-:W-:-:S04]  /*54f0*/  DFMA R4, R10, R2, R4 ;  /* 0x000000020a04722b */ /* 0x000fc80000000004 */
[----:B------:R-:W-:Y:S01]  /*5500*/  IMAD.MOV.U32 R58, RZ, RZ, R64 ;  /* 0x000000ffff3a7224 */ /* 0x000fe200078e0040 */
[----:B------:R-:W-:-:S03]  /*5510*/  MOV R64, 0x5540 ;  /* 0x0000554000407802 */ /* 0x000fc60000000f00 */
[----:B------:R-:W-:-:S11]  /*5520*/  DFMA R6, R60, R6, R4 ;  /* 0x000000063c06722b */ /* 0x000fd60000000004 */
[----:B------:R-:W-:Y:S05]  /*5530*/  CALL.REL.NOINC `($_Z25auxi_set_calculus_toolboxPdS_S_S_S_S_S_S_S_S_S_S_S_S_S_S_S_S_S_S_S_S_S_S_S_S_S_PKdS1_S1_S1_S1_S1_S1_S1_S1_S1_S1_S1_S1_S1_S1_iiiddddi$__internal_accurate_pow) ;  /* 0x0000001400847944 */ /* 0x000fea0003c00000 */
[----:B------:R-:W-:Y:S05]  /*5540*/  BSYNC.RECONVERGENT B0 ;  /* 0x0000000000007941 */ /* 0x000fea0003800200 */
.L_x_69:
[C---:B------:R-:W-:Y:S01]  /*5550*/  DADD R2, R36.reuse, 2 ;  /* 0x4000000024027429 */ /* 0x040fe20000000000 */
[----:B------:R-:W-:Y:S01]  /*5560*/  BSSY.RECONVERGENT B0, `(.L_x_70) ;  /* 0x000000d000007945 */ /* 0x000fe20003800200 */
[----:B------:R-:W-:-:S08]  /*5570*/  DSETP.NEU.AND P1, PT, R36, 1, PT ;  /* 0x3ff000002400742a */ /* 0x000fd00003f2d000 */
[----:B------:R-:W-:Y:S01]  /*5580*/  LOP3.LUT R2, R3, 0x7ff00000, RZ, 0xc0, !PT ;  /* 0x7ff0000003027812 */ /* 0x000fe200078ec0ff */
[----:B------:R-:W-:-:S03]  /*5590*/  IMAD.MOV.U32 R3, RZ, RZ, R34 ;  /* 0x000000ffff037224 */ /* 0x000fc600078e0022 */
[----:B------:R-:W-:Y:S02]  /*55a0*/  ISETP.NE.AND P0, PT, R2, 0x7ff00000, PT ;  /* 0x7ff000000200780c */ /* 0x000fe40003f05270 */
[----:B------:R-:W-:-:S11]  /*55b0*/  MOV R2, R25 ;  /* 0x0000001900027202 */ /* 0x000fd60000000f00 */
[----:B------:R-:W-:Y:S05]  /*55c0*/  @P0 BRA `(.L_x_71) ;  /* 0x0000000000180947 */ /* 0x000fea0003800000 */
[----:B------:R-:W-:-:S14]  /*55d0*/  DSETP.NAN.AND P0, PT, R36, R36, PT ;  /* 0x000000242400722a */ /* 0x000fdc0003f08000 */
[----:B------:R-:W-:Y:S01]  /*55e0*/  @P0 DADD R2, R36, 2 ;  /* 0x4000000024020429 */ /* 0x000fe20000000000 */
[----:B------:R-:W-:Y:S10]  /*55f0*/  @P0 BRA `(.L_x_71) ;  /* 0x00000000000c0947 */ /* 0x000ff40003800000 */
[----:B------:R-:W-:-:S14]  /*5600*/  DSETP.NEU.AND P0, PT, |R36|, +INF , PT ;  /* 0x7ff000002400742a */ /* 0x000fdc0003f0d200 */
[----:B------:R-:W-:Y:S01]  /*5610*/  @!P0 IMAD.MOV.U32 R2, RZ, RZ, 0x0 ;  /* 0x00000000ff028424 */ /* 0x000fe200078e00ff */
[----:B------:R-:W-:-:S07]  /*5620*/  @!P0 MOV R3, 0x7ff00000 ;  /* 0x7ff0000000038802 */ /* 0x000fce0000000f00 */
.L_x_71:
[----:B------:R-:W-:Y:S05]  /*5630*/  BSYNC.RECONVERGENT B0 ;  /* 0x0000000000007941 */ /* 0x000fea0003800200 */
.L_x_70:
[----:B------:R-:W-:Y:S01]  /*5640*/  FSEL R3, R3, 1.875, P1 ;  /* 0x3ff0000003037808 */ /* 0x000fe20000800000 */
[----:B------:R-:W-:Y:S01]  /*5650*/  IMAD.MOV.U32 R4, RZ, RZ, 0x1 ;  /* 0x00000001ff047424 */ /* 0x000fe200078e00ff */
[----:B------:R-:W-:Y:S01]  /*5660*/  FSEL R2, R2, RZ, P1 ;  /* 0x000000ff02027208 */ /* 0x000fe20000800000 */
[----:B------:R-:W-:Y:S01]  /*5670*/  BSSY.RECONVERGENT B1, `(.L_x_72) ;  /* 0x0000014000017945 */ /* 0x000fe20003800200 */
[----:B------:R-:W0:Y:S01]  /*5680*/  MUFU.RCP64H R5, R3 ;  /* 0x0000000300057308 */ /* 0x000e220000001800 */
[----:B------:R-:W-:-:S03]  /*5690*/  FSETP.GEU.AND P1, PT, |R7|, 6.5827683646048100446e-37, PT ;  /* 0x036000000700780b */ /* 0x000fc60003f2e200 */
        /* <DEDUP_REMOVED lines=17> */
.L_x_73:
[----:B------:R-:W-:Y:S05]  /*57b0*/  BSYNC.RECONVERGENT B1 ;  /* 0x0000000000017941 */ /* 0x000fea0003800200 */
.L_x_72:
[----:B------:R-:W0:Y:S08]  /*57c0*/  LDC.64 R4, c[0x0][0x448] ;  /* 0x00011200ff047b82 */ /* 0x000e300000000a00 */
[----:B------:R-:W1:Y:S01]  /*57d0*/  LDC.64 R14, c[0x0][0x460] ;  /* 0x00011800ff0e7b82 */ /* 0x000e620000000a00 */
[----:B0-----:R-:W-:-:S05]  /*57e0*/  IMAD.WIDE R4, R21, 0x8, R4 ;  /* 0x0000000815047825 */ /* 0x001fca00078e0204 */
[----:B------:R0:W-:Y:S01]  /*57f0*/  STG.E.64 desc[UR8][R4.64], R60 ;  /* 0x0000003c04007986 */ /* 0x0001e2000c101b08 */
[----:B-1----:R-:W-:-:S03]  /*5800*/  IMAD.WIDE R14, R21, 0x8, R14 ;  /* 0x00000008150e7825 */ /* 0x002fc600078e020e */
[----:B------:R-:W2:Y:S04]  /*5810*/  LDG.E.64 R8, desc[UR8][R8.64] ;  /* 0x0000000808087981 */ /* 0x000ea8000c1e1b00 */
[----:B------:R-:W3:Y:S04]  /*5820*/  LDG.E.64 R22, desc[UR8][R22.64] ;  /* 0x0000000816167981 */ /* 0x000ee8000c1e1b00 */
[----:B------:R-:W4:Y:S01]  /*5830*/  LDG.E.64 R14, desc[UR8][R14.64] ;  /* 0x000000080e0e7981 */ /* 0x000f22000c1e1b00 */
[----:B------:R-:W1:Y:S01]  /*5840*/  MUFU.RCP64H R11, UR17 ;  /* 0x00000011000b7d08 */ /* 0x000e620008001800 */
[----:B------:R-:W-:Y:S01]  /*5850*/  MOV R24, UR16 ;  /* 0x0000001000187c02 */ /* 0x000fe20008000f00 */
[----:B------:R-:W-:-:S02]  /*5860*/  IMAD.U32 R25, RZ, RZ, UR17 ;  /* 0x00000011ff197e24 */ /* 0x000fc4000f8e00ff */
[----:B------:R-:W-:-:S06]  /*5870*/  IMAD.MOV.U32 R10, RZ, RZ, 0x1 ;  /* 0x00000001ff0a7424 */ /* 0x000fcc00078e00ff */
[----:B-1----:R-:W-:-:S08]  /*5880*/  DFMA R24, R10, -R24, 1 ;  /* 0x3ff000000a18742b */ /* 0x002fd00000000818 */
[----:B------:R-:W-:Y:S01]  /*5890*/  DFMA R24, R24, R24, R24 ;  /* 0x000000181818722b */ /* 0x000fe20000000018 */
[----:B0-----:R-:W-:Y:S01]  /*58a0*/  MOV R4, UR16 ;  /* 0x0000001000047c02 */ /* 0x001fe20008000f00 */
[----:B------:R-:W-:-:S06]  /*58b0*/  IMAD.U32 R5, RZ, RZ, UR17 ;  /* 0x00000011ff057e24 */ /* 0x000fcc000f8e00ff */
[----:B------:R-:W-:-:S08]  /*58c0*/  DFMA R24, R10, R24, R10 ;  /* 0x000000180a18722b */ /* 0x000fd0000000000a */
[----:B------:R-:W-:-:S08]  /*58d0*/  DFMA R4, R24, -R4, 1 ;  /* 0x3ff000001804742b */ /* 0x000fd00000000804 */
[----:B------:R-:W-:Y:S01]  /*58e0*/  DFMA R24, R24, R4, R24 ;  /* 0x000000041818722b */ /* 0x000fe20000000018 */
[----:B------:R-:W-:Y:S01]  /*58f0*/  BSSY.RECONVERGENT B1, `(.L_x_74) ;  /* 0x0000014000017945 */ /* 0x000fe20003800200 */
[----:B----4-:R-:W-:-:S08]  /*5900*/  DADD R10, R14, R14 ;  /* 0x000000000e0a7229 */ /* 0x010fd0000000000e */
[----:B--2---:R-:W-:-:S08]  /*5910*/  DADD R8, R8, -R10 ;  /* 0x0000000008087229 */ /* 0x004fd0000000080a */
[----:B---3--:R-:W-:-:S08]  /*5920*/  DADD R56, R8, R22 ;  /* 0x0000000008387229 */ /* 0x008fd00000000016 */
[----:B------:R-:W-:-:S08]  /*5930*/  DMUL R4, R24, R56 ;  /* 0x0000003818047228 */ /* 0x000fd00000000000 */
[----:B------:R-:W-:-:S08]  /*5940*/  DFMA R8, R4, -UR16, R56 ;  /* 0x8000001004087c2b */ /* 0x000fd00008000038 */
[----:B------:R-:W-:Y:S01]  /*5950*/  DFMA R4, R24, R8, R4 ;  /* 0x000000081804722b */ /* 0x000fe20000000004 */
[----:B------:R-:W-:-:S09]  /*5960*/  FSETP.GEU.AND P1, PT, |R57|, 6.5827683646048100446e-37, PT ;  /* 0x036000003900780b */ /* 0x000fd20003f2e200 */
        /* <DEDUP_REMOVED lines=12> */
.L_x_75:
[----:B------:R-:W-:Y:S05]  /*5a30*/  BSYNC.RECONVERGENT B1 ;  /* 0x0000000000017941 */ /* 0x000fea0003800200 */
.L_x_74:
[----:B------:R-:W2:Y:S04]  /*5a40*/  LDG.E.64 R12, desc[UR8][R12.64] ;  /* 0x000000080c0c7981 */ /* 0x000ea8000c1e1b00 */
[----:B------:R-:W3:Y:S01]  /*5a50*/  LDG.E.64 R16, desc[UR8][R16.64] ;  /* 0x0000000810107981 */ /* 0x000ee2000c1e1b00 */
[----:B------:R-:W0:Y:S01]  /*5a60*/  MUFU.RCP64H R9, UR19 ;  /* 0x0000001300097d08 */ /* 0x000e220008001800 */
[----:B------:R-:W-:Y:S01]  /*5a70*/  MOV R14, UR18 ;  /* 0x00000012000e7c02 */ /* 0x000fe20008000f00 */
[----:B------:R-:W-:Y:S01]  /*5a80*/  IMAD.U32 R15, RZ, RZ, UR19 ;  /* 0x00000013ff0f7e24 */ /* 0x000fe2000f8e00ff */
[----:B------:R-:W-:Y:S01]  /*5a90*/  MOV R22, UR18 ;  /* 0x0000001200167c02 */ /* 0x000fe20008000f00 */
[----:B------:R-:W-:Y:S01]  /*5aa0*/  IMAD.MOV.U32 R8, RZ, RZ, 0x1 ;  /* 0x00000001ff087424 */ /* 0x000fe200078e00ff */
[----:B------:R-:W-:Y:S01]  /*5ab0*/  BSSY.RECONVERGENT B1, `(.L_x_76) ;  /* 0x0000019000017945 */ /* 0x000fe20003800200 */
[----:B------:R-:W-:-:S04]  /*5ac0*/  IMAD.U32 R23, RZ, RZ, UR19 ;  /* 0x00000013ff177e24 */ /* 0x000fc8000f8e00ff */
[----:B0-----:R-:W-:-:S08]  /*5ad0*/  DFMA R14, R8, -R14, 1 ;  /* 0x3ff00000080e742b */ /* 0x001fd0000000080e */
[----:B------:R-:W-:-:S08]  /*5ae0*/  DFMA R14, R14, R14, R14 ;  /* 0x0000000e0e0e722b */ /* 0x000fd0000000000e */
[----:B------:R-:W-:-:S08]  /*5af0*/  DFMA R14, R8, R14, R8 ;  /* 0x0000000e080e722b */ /* 0x000fd00000000008 */
        /* <DEDUP_REMOVED lines=20> */
.L_x_77:
[----:B------:R-:W-:Y:S05]  /*5c40*/  BSYNC.RECONVERGENT B1 ;  /* 0x0000000000017941 */ /* 0x000fea0003800200 */
.L_x_76:
[----:B------:R-:W2:Y:S04]  /*5c50*/  LDG.E.64 R18, desc[UR8][R18.64] ;  /* 0x0000000812127981 */ /* 0x000ea8000c1e1b00 */
[----:B------:R-:W3:Y:S01]  /*5c60*/  LDG.E.64 R28, desc[UR8][R28.64] ;  /* 0x000000081c1c7981 */ /* 0x000ee2000c1e1b00 */
[----:B------:R-:W0:Y:S01]  /*5c70*/  MUFU.RCP64H R13, UR21 ;  /* 0x00000015000d7d08 */ /* 0x000e220008001800 */
[----:B------:R-:W-:Y:S01]  /*5c80*/  MOV R14, UR20 ;  /* 0x00000014000e7c02 */ /* 0x000fe20008000f00 */
[----:B------:R-:W-:Y:S01]  /*5c90*/  IMAD.U32 R15, RZ, RZ, UR21 ;  /* 0x00000015ff0f7e24 */ /* 0x000fe2000f8e00ff */
[----:B------:R-:W-:Y:S01]  /*5ca0*/  BSSY.RECONVERGENT B1, `(.L_x_78) ;  /* 0x0000019000017945 */ /* 0x000fe20003800200 */
[----:B------:R-:W-:-:S06]  /*5cb0*/  IMAD.MOV.U32 R12, RZ, RZ, 0x1 ;  /* 0x00000001ff0c7424 */ /* 0x000fcc00078e00ff */
[----:B0-----:R-:W-:-:S08]  /*5cc0*/  DFMA R14, R12, -R14, 1 ;  /* 0x3ff000000c0e742b */ /* 0x001fd0000000080e */
[----:B------:R-:W-:-:S08]  /*5cd0*/  DFMA R14, R14, R14, R14 ;  /* 0x0000000e0e0e722b */ /* 0x000fd0000000000e */
[----:B------:R-:W-:Y:S01]  /*5ce0*/  DFMA R14, R12, R14, R12 ;  /* 0x0000000e0c0e722b */ /* 0x000fe2000000000c */
[----:B------:R-:W-:Y:S01]  /*5cf0*/  MOV R12, UR20 ;  /* 0x00000014000c7c02 */ /* 0x000fe20008000f00 */
        /* <DEDUP_REMOVED lines=19> */
.L_x_79:
[----:B------:R-:W-:Y:S05]  /*5e30*/  BSYNC.RECONVERGENT B1 ;  /* 0x0000000000017941 */ /* 0x000fea0003800200 */
.L_x_78:
[----:B------:R-:W0:Y:S01]  /*5e40*/  MUFU.RCP64H R11, R3 ;  /* 0x00000003000b7308 */ /* 0x000e220000001800 */
[----:B------:R-:W-:Y:S01]  /*5e50*/  IMAD.MOV.U32 R10, RZ, RZ, 0x1 ;  /* 0x00000001ff0a7424 */ /* 0x000fe200078e00ff */
[----:B------:R-:W-:Y:S01]  /*5e60*/  DADD R4, R8, R4 ;  /* 0x0000000008047229 */ /* 0x000fe20000000004 */
[----:B------:R-:W-:Y:S07]  /*5e70*/  BSSY.RECONVERGENT B1, `(.L_x_80) ;  /* 0x0000014000017945 */ /* 0x000fee0003800200 */
[----:B------:R-:W-:-:S02]  /*5e80*/  DADD R56, R4, R60 ;  /* 0x0000000004387229 */ /* 0x000fc4000000003c */
[----:B0-----:R-:W-:-:S08]  /*5e90*/  DFMA R12, -R2, R10, 1 ;  /* 0x3ff00000020c742b */ /* 0x001fd0000000010a */
[----:B------:R-:W-:Y:S01]  /*5ea0*/  FSETP.GEU.AND P1, PT, |R57|, 6.5827683646048100446e-37, PT ;  /* 0x036000003900780b */ /* 0x000fe20003f2e200 */
        /* <DEDUP_REMOVED lines=16> */
.L_x_81:
[----:B------:R-:W-:Y:S05]  /*5fb0*/  BSYNC.RECONVERGENT B1 ;  /* 0x0000000000017941 */ /* 0x000fea0003800200 */
.L_x_80:
[----:B------:R-:W-:Y:S01]  /*5fc0*/  DADD R64, -RZ, |R36| ;  /* 0x00000000ff407229 */ /* 0x000fe20000000524 */
[----:B------:R-:W-:Y:S01]  /*5fd0*/  BSSY.RECONVERGENT B0, `(.L_x_82) ;  /* 0x0000006000007945 */ /* 0x000fe20003800200 */
[----:B------:R-:W-:Y:S01]  /*5fe0*/  DMUL R6, R26, R6 ;  /* 0x000000061a067228 */ /* 0x000fe20000000000 */
[----:B------:R-:W-:-:S07]  /*5ff0*/  UMOV UR5, 0x40100000 ;  /* 0x4010000000057882 */ /* 0x000fce0000000000 */
[----:B------:R-:W-:Y:S02]  /*6000*/  MOV R58, R64 ;  /* 0x00000040003a7202 */ /* 0x000fe40000000f00 */
[----:B------:R-:W-:-:S07]  /*6010*/  MOV R64, 0x6030 ;  /* 0x0000603000407802 */ /* 0x000fce0000000f00 */
[----:B------:R-:W-:Y:S05]  /*6020*/  CALL.REL.NOINC `($_Z25auxi_set_calculus_toolboxPdS_S_S_S_S_S_S_S_S_S_S_S_S_S_S_S_S_S_S_S_S_S_S_S_S_S_PKdS1_S1_S1_S1_S1_S1_S1_S1_S1_S1_S1_S1_S1_S1_iiiddddi$__internal_accurate_pow) ;  /* 0x0000000800c87944 */ /* 0x000fea0003c00000 */
[----:B------:R-:W-:Y:S05]  /*6030*/  BSYNC.RECONVERGENT B0 ;  /* 0x0000000000007941 */ /* 0x000fea0003800200 */
.L_x_82:
[C---:B------:R-:W-:Y:S01]  /*6040*/  DADD R2, R36.reuse, 4 ;  /* 0x4010000024027429 */ /* 0x040fe20000000000 */
[----:B------:R-:W-:Y:S01]  /*6050*/  BSSY.RECONVERGENT B0, `(.L_x_83) ;  /* 0x000000d000007945 */ /* 0x000fe20003800200 */
[----:B------:R-:W-:-:S08]  /*6060*/  DSETP.NEU.AND P1, PT, R36, 1, PT ;  /* 0x3ff000002400742a */ /* 0x000fd00003f2d000 */
[----:B------:R-:W-:Y:S01]  /*6070*/  LOP3.LUT R2, R3, 0x7ff00000, RZ, 0xc0, !PT ;  /* 0x7ff0000003027812 */ /* 0x000fe200078ec0ff */
[----:B------:R-:W-:-:S03]  /*6080*/  IMAD.MOV.U32 R3, RZ, RZ, R34 ;  /* 0x000000ffff037224 */ /* 0x000fc600078e0022 */
[----:B------:R-:W-:Y:S01]  /*6090*/  ISETP.NE.AND P0, PT, R2, 0x7ff00000, PT ;  /* 0x7ff000000200780c */ /* 0x000fe20003f05270 */
[----:B------:R-:W-:-:S12]  /*60a0*/  IMAD.MOV.U32 R2, RZ, RZ, R25 ;  /* 0x000000ffff027224 */ /* 0x000fd800078e0019 */
[----:B------:R-:W-:Y:S05]  /*60b0*/  @P0 BRA `(.L_x_84) ;  /* 0x0000000000180947 */ /* 0x000fea0003800000 */
[----:B------:R-:W-:-:S14]  /*60c0*/  DSETP.NAN.AND P0, PT, R36, R36, PT ;  /* 0x000000242400722a */ /* 0x000fdc0003f08000 */
[----:B------:R-:W-:Y:S01]  /*60d0*/  @P0 DADD R2, R36, 4 ;  /* 0x4010000024020429 */ /* 0x000fe20000000000 */
[----:B------:R-:W-:Y:S10]  /*60e0*/  @P0 BRA `(.L_x_84) ;  /* 0x00000000000c0947 */ /* 0x000ff40003800000 */
[----:B------:R-:W-:-:S14]  /*60f0*/  DSETP.NEU.AND P0, PT, |R36|, +INF , PT ;  /* 0x7ff000002400742a */ /* 0x000fdc0003f0d200 */
[----:B------:R-:W-:Y:S01]  /*6100*/  @!P0 MOV R2, 0x0 ;  /* 0x0000000000028802 */ /* 0x000fe20000000f00 */
[----:B------:R-:W-:-:S07]  /*6110*/  @!P0 IMAD.MOV.U32 R3, RZ, RZ, 0x7ff00000 ;  /* 0x7ff00000ff038424 */ /* 0x000fce00078e00ff */
.L_x_84:
[----:B------:R-:W-:Y:S05]  /*6120*/  BSYNC.RECONVERGENT B0 ;  /* 0x0000000000007941 */ /* 0x000fea0003800200 */
.L_x_83:
[----:B------:R-:W-:Y:S01]  /*6130*/  FSEL R55, R3, 1.875, P1 ;  /* 0x3ff0000003377808 */ /* 0x000fe20000800000 */
[----:B------:R-:W-:Y:S01]  /*6140*/  BSSY.RECONVERGENT B1, `(.L_x_85) ;  /* 0x0000014000017945 */ /* 0x000fe20003800200 */
[----:B------:R-:W-:Y:S01]  /*6150*/  FSEL R54, R2, RZ, P1 ;  /* 0x000000ff02367208 */ /* 0x000fe20000800000 */
[----:B------:R-:W-:Y:S01]  /*6160*/  IMAD.MOV.U32 R2, RZ, RZ, 0x1 ;  /* 0x00000001ff027424 */ /* 0x000fe200078e00ff */
[----:B------:R-:W0:Y:S01]  /*6170*/  MUFU.RCP64H R3, R55 ;  /* 0x0000003700037308 */ /* 0x000e220000001800 */
        /* <DEDUP_REMOVED lines=16> */
.L_x_86:
[----:B------:R-:W-:Y:S05]  /*6280*/  BSYNC.RECONVERGENT B1 ;  /* 0x0000000000017941 */ /* 0x000fea0003800200 */
.L_x_85:
[----:B------:R-:W0:Y:S01]  /*6290*/  LDC.64 R2, c[0x0][0x450] ;  /* 0x00011400ff027b82 */ /* 0x000e220000000a00 */
[----:B------:R-:W-:Y:S01]  /*62a0*/  DADD R4, -R60, R4 ;  /* 0x000000003c047229 */ /* 0x000fe20000000104 */
[----:B0-----:R-:W-:-:S06]  /*62b0*/  IMAD.WIDE R2, R21, 0x8, R2 ;  /* 0x0000000815027825 */ /* 0x001fcc00078e0202 */
[----:B------:R-:W-:Y:S01]  /*62c0*/  STG.E.64 desc[UR8][R2.64], R4 ;  /* 0x0000000402007986 */ /* 0x000fe2000c101b08 */
[----:B------:R-:W-:Y:S05]  /*62d0*/  EXIT ;  /* 0x000000000000794d */ /* 0x000fea0003800000 */
        .weak           $__internal_0_$__cuda_sm20_div_rn_f64_full
        .type           $__internal_0_$__cuda_sm20_div_rn_f64_full,@function
        .size           $__internal_0_$__cuda_sm20_div_rn_f64_full,($__internal_1_$__cuda_sm20_dsqrt_rn_f64_mediumpath_v1 - $__internal_0_$__cuda_sm20_div_rn_f64_full)
$__internal_0_$__cuda_sm20_div_rn_f64_full:
[C---:B------:R-:W-:Y:S01]  /*62e0*/  FSETP.GEU.AND P0, PT, |R55|.reuse, 1.469367938527859385e-39, PT ;  /* 0x001000003700780b */ /* 0x040fe20003f0e200 */
[----:B------:R-:W-:Y:S01]  /*62f0*/  IMAD.MOV.U32 R76, RZ, RZ, 0x1ca00000 ;  /* 0x1ca00000ff4c7424 */ /* 0x000fe200078e00ff */
[----:B------:R-:W-:Y:S01]  /*6300*/  LOP3.LUT R52, R55, 0x800fffff, RZ, 0xc0, !PT ;  /* 0x800fffff37347812 */ /* 0x000fe200078ec0ff */
[----:B------:R-:W-:Y:S01]  /*6310*/  BSSY.RECONVERGENT B0, `(.L_x_87) ;  /* 0x0000054000007945 */ /* 0x000fe20003800200 */
[----:B------:R-:W-:Y:S02]  /*6320*/  MOV R60, 0x1 ;  /* 0x00000001003c7802 */ /* 0x000fe40000000f00 */
[----:B------:R-:W-:Y:S01]  /*6330*/  LOP3.LUT R53, R52, 0x3ff00000, RZ, 0xfc, !PT ;  /* 0x3ff0000034357812 */ /* 0x000fe200078efcff */
[----:B------:R-:W-:Y:S01]  /*6340*/  IMAD.MOV.U32 R52, RZ, RZ, R54 ;  /* 0x000000ffff347224 */ /* 0x000fe200078e0036 */
[C---:B------:R-:W-:Y:S02]  /*6350*/  FSETP.GEU.AND P2, PT, |R57|.reuse, 1.469367938527859385e-39, PT ;  /* 0x001000003900780b */ /* 0x040fe40003f4e200 */
[----:B------:R-:W-:-:S02]  /*6360*/  LOP3.LUT R75, R57, 0x7ff00000, RZ, 0xc0, !PT ;  /* 0x7ff00000394b7812 */ /* 0x000fc400078ec0ff */
[----:B------:R-:W-:Y:S01]  /*6370*/  LOP3.LUT R79, R55, 0x7ff00000, RZ, 0xc0, !PT ;  /* 0x7ff00000374f7812 */ /* 0x000fe200078ec0ff */
[----:B------:R-:W-:Y:S02]  /*6380*/  @!P0 DMUL R52, R54, 8.98846567431157953865e+307 ;  /* 0x7fe0000036348828 */ /* 0x000fe40000000000 */
[----:B------:R-:W-:Y:S01]  /*6390*/  IMAD.MOV.U32 R78, RZ, RZ, R75 ;  /* 0x000000ffff4e7224 */ /* 0x000fe200078e004b */
[----:B------:R-:W-:-:S03]  /*63a0*/  ISETP.GE.U32.AND P1, PT, R75, R79, PT ;  /* 0x0000004f4b00720c */ /* 0x000fc60003f26070 */
[----:B------:R-:W0:Y:S01]  /*63b0*/  MUFU.RCP64H R61, R53 ;  /* 0x00000035003d7308 */ /* 0x000e220000001800 */
[----:B------:R-:W-:Y:S02]  /*63c0*/  SEL R59, R76, 0x63400000, !P1 ;  /* 0x634000004c3b7807 */ /* 0x000fe40004800000 */
[----:B------:R-:W-:Y:S02]  /*63d0*/  @!P2 LOP3.LUT R58, R55, 0x7ff00000, RZ, 0xc0, !PT ;  /* 0x7ff00000373aa812 */ /* 0x000fe400078ec0ff */
[----:B------:R-:W-:Y:S02]  /*63e0*/  LOP3.LUT R59, R59, 0x800fffff, R57, 0xf8, !PT ;  /* 0x800fffff3b3b7812 */ /* 0x000fe400078ef839 */
[----:B------:R-:W-:Y:S02]  /*63f0*/  @!P2 ISETP.GE.U32.AND P3, PT, R75, R58, PT ;  /* 0x0000003a4b00a20c */ /* 0x000fe40003f66070 */
[----:B------:R-:W-:Y:S02]  /*6400*/  @!P2 MOV R64, RZ ;  /* 0x000000ff0040a202 */ /* 0x000fe40000000f00 */
[----:B------:R-:W-:-:S04]  /*6410*/  @!P0 LOP3.LUT R79, R53, 0x7ff00000, RZ, 0xc0, !PT ;  /* 0x7ff00000354f8812 */ /* 0x000fc800078ec0ff */
[----:B------:R-:W-:Y:S01]  /*6420*/  IADD3 R82, PT, PT, R79, -0x1, RZ ;  /* 0xffffffff4f527810 */ /* 0x000fe20007ffe0ff */
[----:B0-----:R-:W-:-:S08]  /*6430*/  DFMA R62, R60, -R52, 1 ;  /* 0x3ff000003c3e742b */ /* 0x001fd00000000834 */
[----:B------:R-:W-:-:S08]  /*6440*/  DFMA R62, R62, R62, R62 ;  /* 0x0000003e3e3e722b */ /* 0x000fd0000000003e */
[----:B------:R-:W-:Y:S01]  /*6450*/  DFMA R60, R60, R62, R60 ;  /* 0x0000003e3c3c722b */ /* 0x000fe2000000003c */
[----:B------:R-:W-:-:S04]  /*6460*/  @!P2 SEL R63, R76, 0x63400000, !P3 ;  /* 0x634000004c3fa807 */ /* 0x000fc80005800000 */
[----:B------:R-:W-:-:S03]  /*6470*/  @!P2 LOP3.LUT R58, R63, 0x80000000, R57, 0xf8, !PT ;  /* 0x800000003f3aa812 */ /* 0x000fc600078ef839 */
[----:B------:R-:W-:Y:S01]  /*6480*/  DFMA R62, R60, -R52, 1 ;  /* 0x3ff000003c3e742b */ /* 0x000fe20000000834 */
[----:B------:R-:W-:Y:S01]  /*6490*/  @!P2 LOP3.LUT R65, R58, 0x100000, RZ, 0xfc, !PT ;  /* 0x001000003a41a812 */ /* 0x000fe200078efcff */
[----:B------:R-:W-:-:S06]  /*64a0*/  IMAD.MOV.U32 R58, RZ, RZ, R56 ;  /* 0x000000ffff3a7224 */ /* 0x000fcc00078e0038 */
[----:B------:R-:W-:Y:S02]  /*64b0*/  DFMA R60, R60, R62, R60 ;  /* 0x0000003e3c3c722b */ /* 0x000fe4000000003c */
[----:B------:R-:W-:-:S08]  /*64c0*/  @!P2 DFMA R58, R58, 2, -R64 ;  /* 0x400000003a3aa82b */ /* 0x000fd00000000840 */
[----:B------:R-:W-:Y:S02]  /*64d0*/  DMUL R62, R60, R58 ;  /* 0x0000003a3c3e7228 */ /* 0x000fe40000000000 */
[----:B------:R-:W-:-:S05]  /*64e0*/  @!P2 LOP3.LUT R78, R59, 0x7ff00000, RZ, 0xc0, !PT ;  /* 0x7ff000003b4ea812 */ /* 0x000fca00078ec0ff */
[----:B------:R-:W-:Y:S01]  /*64f0*/  VIADD R81, R78, 0xffffffff ;  /* 0xffffffff4e517836 */ /* 0x000fe20000000000 */
[----:B------:R-:W-:-:S04]  /*6500*/  DFMA R64, R62, -R52, R58 ;  /* 0x800000343e40722b */ /* 0x000fc8000000003a */
[----:B------:R-:W-:-:S04]  /*6510*/  ISETP.GT.U32.AND P0, PT, R81, 0x7feffffe, PT ;  /* 0x7feffffe5100780c */ /* 0x000fc80003f04070 */
[----:B------:R-:W-:Y:S01]  /*6520*/  ISETP.GT.U32.OR P0, PT, R82, 0x7feffffe, P0 ;  /* 0x7feffffe5200780c */ /* 0x000fe20000704470 */
[----:B------:R-:W-:-:S12]  /*6530*/  DFMA R64, R60, R64, R62 ;  /* 0x000000403c40722b */ /* 0x000fd8000000003e */
[----:B------:R-:W-:Y:S05]  /*6540*/  @P0 BRA `(.L_x_88) ;  /* 0x00000000006c0947 */ /* 0x000fea0003800000 */
[----:B------:R-:W-:Y:S02]  /*6550*/  LOP3.LUT R56, R55, 0x7ff00000, RZ, 0xc0, !PT ;  /* 0x7ff0000037387812 */ /* 0x000fe400078ec0ff */
[----:B------:R-:W-:Y:S02]  /*6560*/  MOV R62, RZ ;  /* 0x000000ff003e7202 */ /* 0x000fe40000000f00 */
[CC--:B------:R-:W-:Y:S02]  /*6570*/  VIADDMNMX R57, R75.reuse, -R56.reuse, 0xb9600000, !PT ;  /* 0xb96000004b397446 */ /* 0x0c0fe40007800938 */
[----:B------:R-:W-:Y:S02]  /*6580*/  ISETP.GE.U32.AND P0, PT, R75, R56, PT ;  /* 0x000000384b00720c */ /* 0x000fe40003f06070 */
[----:B------:R-:W-:Y:S02]  /*6590*/  VIMNMX R56, PT, PT, R57, 0x46a00000, PT ;  /* 0x46a0000039387848 */ /* 0x000fe40003fe0100 */
[----:B------:R-:W-:-:S05]  /*65a0*/  SEL R57, R76, 0x63400000, !P0 ;  /* 0x634000004c397807 */ /* 0x000fca0004000000 */
[----:B------:R-:W-:-:S04]  /*65b0*/  IMAD.IADD R56, R56, 0x1, -R57 ;  /* 0x0000000138387824 */ /* 0x000fc800078e0a39 */
[----:B------:R-:W-:-:S06]  /*65c0*/  VIADD R63, R56, 0x7fe00000 ;  /* 0x7fe00000383f7836 */ /* 0x000fcc0000000000 */
[----:B------:R-:W-:-:S10]  /*65d0*/  DMUL R60, R64, R62 ;  /* 0x0000003e403c7228 */ /* 0x000fd40000000000 */
[----:B------:R-:W-:-:S13]  /*65e0*/  FSETP.GTU.AND P0, PT, |R61|, 1.469367938527859385e-39, PT ;  /* 0x001000003d00780b */ /* 0x000fda0003f0c200 */
[----:B------:R-:W-:Y:S05]  /*65f0*/  @P0 BRA `(.L_x_89) ;  /* 0x0000000000940947 */ /* 0x000fea0003800000 */
[----:B------:R-:W-:Y:S01]  /*6600*/  DFMA R52, R64, -R52, R58 ;  /* 0x800000344034722b */ /* 0x000fe2000000003a */
[----:B------:R-:W-:-:S09]  /*6610*/  IMAD.MOV.U32 R62, RZ, RZ, RZ ;  /* 0x000000ffff3e7224 */ /* 0x000fd200078e00ff */
[C---:B------:R-:W-:Y:S02]  /*6620*/  FSETP.NEU.AND P0, PT, R53.reuse, RZ, PT ;  /* 0x000000ff3500720b */ /* 0x040fe40003f0d000 */
[----:B------:R-:W-:-:S04]  /*6630*/  LOP3.LUT R54, R53, 0x80000000, R55, 0x48, !PT ;  /* 0x8000000035367812 */ /* 0x000fc800078e4837 */
[----:B------:R-:W-:-:S07]  /*6640*/  LOP3.LUT R63, R54, R63, RZ, 0xfc, !PT ;  /* 0x0000003f363f7212 */ /* 0x000fce00078efcff */
[----:B------:R-:W-:Y:S05]  /*6650*/  @!P0 BRA `(.L_x_89) ;  /* 0x00000000007c8947 */ /* 0x000fea0003800000 */
[----:B------:R-:W-:Y:S01]  /*6660*/  IMAD.MOV R53, RZ, RZ, -R56 ;  /* 0x000000ffff357224 */ /* 0x000fe200078e0a38 */
[----:B------:R-:W-:Y:S02]  /*6670*/  MOV R52, RZ ;  /* 0x000000ff00347202 */ /* 0x000fe40000000f00 */
[----:B------:R-:W-:-:S04]  /*6680*/  IADD3 R56, PT, PT, -R56, -0x43300000, RZ ;  /* 0xbcd0000038387810 */ /* 0x000fc80007ffe1ff */
[----:B------:R-:W-:Y:S02]  /*6690*/  DFMA R52, R60, -R52, R64 ;  /* 0x800000343c34722b */ /* 0x000fe40000000040 */
[----:B------:R-:W-:-:S08]  /*66a0*/  DMUL.RP R64, R64, R62 ;  /* 0x0000003e40407228 */ /* 0x000fd00000008000 */
[----:B------:R-:W-:Y:S02]  /*66b0*/  FSETP.NEU.AND P0, PT, |R53|, R56, PT ;  /* 0x000000383500720b */ /* 0x000fe40003f0d200 */
[----:B------:R-:W-:Y:S02]  /*66c0*/  LOP3.LUT R53, R65, R54, RZ, 0x3c, !PT ;  /* 0x0000003641357212 */ /* 0x000fe400078e3cff */
[----:B------:R-:W-:Y:S02]  /*66d0*/  FSEL R60, R64, R60, !P0 ;  /* 0x0000003c403c7208 */ /* 0x000fe40004000000 */
[----:B------:R-:W-:Y:S01]  /*66e0*/  FSEL R61, R53, R61, !P0 ;  /* 0x0000003d353d7208 */ /* 0x000fe20004000000 */
[----:B------:R-:W-:Y:S06]  /*66f0*/  BRA `(.L_x_89) ;  /* 0x0000000000547947 */ /* 0x000fec0003800000 */
.L_x_88:
[----:B------:R-:W-:-:S14]  /*6700*/  DSETP.NAN.AND P0, PT, R56, R56, PT ;  /* 0x000000383800722a */ /* 0x000fdc0003f08000 */
[----:B------:R-:W-:Y:S05]  /*6710*/  @P0 BRA `(.L_x_90) ;  /* 0x0000000000440947 */ /* 0x000fea0003800000 */
[----:B------:R-:W-:-:S14]  /*6720*/  DSETP.NAN.AND P0, PT, R54, R54, PT ;  /* 0x000000363600722a */ /* 0x000fdc0003f08000 */
[----:B------:R-:W-:Y:S05]  /*6730*/  @P0 BRA `(.L_x_91) ;  /* 0x0000000000300947 */ /* 0x000fea0003800000 */
[----:B------:R-:W-:Y:S01]  /*6740*/  ISETP.NE.AND P0, PT, R78, R79, PT ;  /* 0x0000004f4e00720c */ /* 0x000fe20003f05270 */
[----:B------:R-:W-:Y:S02]  /*6750*/  IMAD.MOV.U32 R60, RZ, RZ, 0x0 ;  /* 0x00000000ff3c7424 */ /* 0x000fe400078e00ff */
[----:B------:R-:W-:-:S10]  /*6760*/  IMAD.MOV.U32 R61, RZ, RZ, -0x80000 ;  /* 0xfff80000ff3d7424 */ /* 0x000fd400078e00ff */
[----:B------:R-:W-:Y:S05]  /*6770*/  @!P0 BRA `(.L_x_89) ;  /* 0x0000000000348947 */ /* 0x000fea0003800000 */
[----:B------:R-:W-:Y:S02]  /*6780*/  ISETP.NE.AND P0, PT, R78, 0x7ff00000, PT ;  /* 0x7ff000004e00780c */ /* 0x000fe40003f05270 */
[----:B------:R-:W-:Y:S02]  /*6790*/  LOP3.LUT R61, R57, 0x80000000, R55, 0x48, !PT ;  /* 0x80000000393d7812 */ /* 0x000fe400078e4837 */
[----:B------:R-:W-:-:S13]  /*67a0*/  ISETP.EQ.OR P0, PT, R79, RZ, !P0 ;  /* 0x000000ff4f00720c */ /* 0x000fda0004702670 */
[----:B------:R-:W-:Y:S02]  /*67b0*/  @P0 LOP3.LUT R52, R61, 0x7ff00000, RZ, 0xfc, !PT ;  /* 0x7ff000003d340812 */ /* 0x000fe400078efcff */
[----:B------:R-:W-:Y:S01]  /*67c0*/  @!P0 MOV R60, RZ ;  /* 0x000000ff003c8202 */ /* 0x000fe20000000f00 */
[----:B------:R-:W-:Y:S02]  /*67d0*/  @P0 IMAD.MOV.U32 R60, RZ, RZ, RZ ;  /* 0x000000ffff3c0224 */ /* 0x000fe400078e00ff */
[----:B------:R-:W-:Y:S01]  /*67e0*/  @P0 IMAD.MOV.U32 R61, RZ, RZ, R52 ;  /* 0x000000ffff3d0224 */ /* 0x000fe200078e0034 */
[----:B------:R-:W-:Y:S06]  /*67f0*/  BRA `(.L_x_89) ;  /* 0x0000000000147947 */ /* 0x000fec0003800000 */
.L_x_91:
[----:B------:R-:W-:Y:S02]  /*6800*/  LOP3.LUT R61, R55, 0x80000, RZ, 0xfc, !PT ;  /* 0x00080000373d7812 */ /* 0x000fe400078efcff */
[----:B------:R-:W-:Y:S01]  /*6810*/  MOV R60, R54 ;  /* 0x00000036003c7202 */ /* 0x000fe20000000f00 */
[----:B------:R-:W-:Y:S06]  /*6820*/  BRA `(.L_x_89) ;  /* 0x0000000000087947 */ /* 0x000fec0003800000 */
.L_x_90:
[----:B------:R-:W-:Y:S01]  /*6830*/  LOP3.LUT R61, R57, 0x80000, RZ, 0xfc, !PT ;  /* 0x00080000393d7812 */ /* 0x000fe200078efcff */
[----:B------:R-:W-:-:S07]  /*6840*/  IMAD.MOV.U32 R60, RZ, RZ, R56 ;  /* 0x000000ffff3c7224 */ /* 0x000fce00078e0038 */
.L_x_89:
[----:B------:R-:W-:Y:S05]  /*6850*/  BSYNC.RECONVERGENT B0 ;  /* 0x0000000000007941 */ /* 0x000fea0003800200 */
.L_x_87:
[----:B------:R-:W-:Y:S02]  /*6860*/  HFMA2 R53, -RZ, RZ, 0, 0 ;  /* 0x00000000ff357431 */ /* 0x000fe400000001ff */
[----:B------:R-:W-:-:S04]  /*6870*/  IMAD.MOV.U32 R52, RZ, RZ, R24 ;  /* 0x000000ffff347224 */ /* 0x000fc800078e0018 */
[----:B------:R-:W-:Y:S05]  /*6880*/  RET.REL.NODEC R52 `(_Z25auxi_set_calculus_toolboxPdS_S_S_S_S_S_S_S_S_S_S_S_S_S_S_S_S_S_S_S_S_S_S_S_S_S_PKdS1_S1_S1_S1_S1_S1_S1_S1_S1_S1_S1_S1_S1_S1_iiiddddi) ;  /* 0xffffff9434dc7950 */ /* 0x000fea0003c3ffff */
        .weak           $__internal_1_$__cuda_sm20_dsqrt_rn_f64_mediumpath_v1
        .type           $__internal_1_$__cuda_sm20_dsqrt_rn_f64_mediumpath_v1,@function
        .size           $__internal_1_$__cuda_sm20_dsqrt_rn_f64_mediumpath_v1,($_Z25auxi_set_calculus_toolboxPdS_S_S_S_S_S_S_S_S_S_S_S_S_S_S_S_S_S_S_S_S_S_S_S_S_S_PKdS1_S1_S1_S1_S1_S1_S1_S1_S1_S1_S1_S1_S1_S1_iiiddddi$__internal_accurate_pow - $__internal_1_$__cuda_sm20_dsqrt_rn_f64_mediumpath_v1)
$__internal_1_$__cuda_sm20_dsqrt_rn_f64_mediumpath_v1:
[----:B------:R-:W-:Y:S01]  /*6890*/  ISETP.GE.U32.AND P0, PT, R10, -0x3400000, PT ;  /* 0xfcc000000a00780c */ /* 0x000fe20003f06070 */
[----:B------:R-:W-:Y:S01]  /*68a0*/  BSSY.RECONVERGENT B1, `(.L_x_92) ;  /* 0x0000026000017945 */ /* 0x000fe20003800200 */
[----:B------:R-:W-:Y:S01]  /*68b0*/  IMAD.MOV.U32 R10, RZ, RZ, R24 ;  /* 0x000000ffff0a7224 */ /* 0x000fe200078e0018 */
[----:B------:R-:W-:Y:S01]  /*68c0*/  MOV R48, R52 ;  /* 0x0000003400307202 */ /* 0x000fe20000000f00 */
[----:B------:R-:W-:-:S09]  /*68d0*/  IMAD.MOV.U32 R45, RZ, RZ, R55 ;  /* 0x000000ffff2d7224 */ /* 0x000fd200078e0037 */
[----:B------:R-:W-:Y:S05]  /*68e0*/  @!P0 BRA `(.L_x_93) ;  /* 0x0000000000208947 */ /* 0x000fea0003800000 */
[----:B------:R-:W-:-:S10]  /*68f0*/  DFMA.RM R44, R44, R48, R50 ;  /* 0x000000302c2c722b */ /* 0x000fd40000004032 */
[----:B------:R-:W-:-:S05]  /*6900*/  IADD3 R48, P0, PT, R44, 0x1, RZ ;  /* 0x000000012c307810 */ /* 0x000fca0007f1e0ff */
[----:B------:R-:W-:-:S06]  /*6910*/  IMAD.X R49, RZ, RZ, R45, P0 ;  /* 0x000000ffff317224 */ /* 0x000fcc00000e062d */
[----:B------:R-:W-:-:S08]  /*6920*/  DFMA.RP R10, -R44, R48, R10 ;  /* 0x000000302c0a722b */ /* 0x000fd0000000810a */
[----:B------:R-:W-:-:S06]  /*6930*/  DSETP.GT.AND P0, PT, R10, RZ, PT ;  /* 0x000000ff0a00722a */ /* 0x000fcc0003f04000 */
[----:B------:R-:W-:Y:S02]  /*6940*/  FSEL R44, R48, R44, P0 ;  /* 0x0000002c302c7208 */ /* 0x000fe40000000000 */
[----:B------:R-:W-:Y:S01]  /*6950*/  FSEL R45, R49, R45, P0 ;  /* 0x0000002d312d7208 */ /* 0x000fe20000000000 */
[----:B------:R-:W-:Y:S06]  /*6960*/  BRA `(.L_x_94) ;  /* 0x0000000000647947 */ /* 0x000fec0003800000 */
.L_x_93:
[----:B------:R-:W-:-:S14]  /*6970*/  DSETP.NE.AND P0, PT, R10, RZ, PT ;  /* 0x000000ff0a00722a */ /* 0x000fdc0003f05000 */
[----:B------:R-:W-:Y:S05]  /*6980*/  @!P0 BRA `(.L_x_95) ;  /* 0x0000000000588947 */ /* 0x000fea0003800000 */
[----:B------:R-:W-:-:S13]  /*6990*/  ISETP.GE.AND P0, PT, R11, RZ, PT ;  /* 0x000000ff0b00720c */ /* 0x000fda0003f06270 */
[----:B------:R-:W-:Y:S01]  /*69a0*/  @!P0 IMAD.MOV.U32 R44, RZ, RZ, 0x0 ;  /* 0x00000000ff2c8424 */ /* 0x000fe200078e00ff */
[----:B------:R-:W-:Y:S01]  /*69b0*/  @!P0 MOV R45, 0xfff80000 ;  /* 0xfff80000002d8802 */ /* 0x000fe20000000f00 */
[----:B------:R-:W-:Y:S06]  /*69c0*/  @!P0 BRA `(.L_x_94) ;  /* 0x00000000004c8947 */ /* 0x000fec0003800000 */
[----:B------:R-:W-:-:S13]  /*69d0*/  ISETP.GT.AND P0, PT, R11, 0x7fefffff, PT ;  /* 0x7fefffff0b00780c */ /* 0x000fda0003f04270 */
[----:B------:R-:W-:Y:S05]  /*69e0*/  @P0 BRA `(.L_x_95) ;  /* 0x0000000000400947 */ /* 0x000fea0003800000 */
[----:B------:R-:W-:Y:S01]  /*69f0*/  DMUL R10, R10, 8.11296384146066816958e+31 ;  /* 0x469000000a0a7828 */ /* 0x000fe20000000000 */
[----:B------:R-:W-:Y:S01]  /*6a00*/  IMAD.MOV.U32 R44, RZ, RZ, RZ ;  /* 0x000000ffff2c7224 */ /* 0x000fe200078e00ff */
[----:B------:R-:W-:Y:S01]  /*6a10*/  MOV R51, 0x3fd80000 ;  /* 0x3fd8000000337802 */ /* 0x000fe20000000f00 */
[----:B------:R-:W-:-:S03]  /*6a20*/  IMAD.MOV.U32 R50, RZ, RZ, 0x0 ;  /* 0x00000000ff327424 */ /* 0x000fc600078e00ff */
[----:B------:R-:W0:Y:S02]  /*6a30*/  MUFU.RSQ64H R45, R11 ;  /* 0x0000000b002d7308 */ /* 0x000e240000001c00 */
[----:B0-----:R-:W-:-:S08]  /*6a40*/  DMUL R48, R44, R44 ;  /* 0x0000002c2c307228 */ /* 0x001fd00000000000 */
[----:B------:R-:W-:-:S08]  /*6a50*/  DFMA R48, R10, -R48, 1 ;  /* 0x3ff000000a30742b */ /* 0x000fd00000000830 */
[----:B------:R-:W-:Y:S02]  /*6a60*/  DFMA R50, R48, R50, 0.5 ;  /* 0x3fe000003032742b */ /* 0x000fe40000000032 */
[----:B------:R-:W-:-:S08]  /*6a70*/  DMUL R48, R44, R48 ;  /* 0x000000302c307228 */ /* 0x000fd00000000000 */
[----:B------:R-:W-:-:S08]  /*6a80*/  DFMA R48, R50, R48, R44 ;  /* 0x000000303230722b */ /* 0x000fd0000000002c */
[----:B------:R-:W-:Y:S02]  /*6a90*/  DMUL R44, R10, R48 ;  /* 0x000000300a2c7228 */ /* 0x000fe40000000000 */
[----:B------:R-:W-:-:S06]  /*6aa0*/  VIADD R49, R49, 0xfff00000 ;  /* 0xfff0000031317836 */ /* 0x000fcc0000000000 */
[----:B------:R-:W-:-:S08]  /*6ab0*/  DFMA R50, R44, -R44, R10 ;  /* 0x8000002c2c32722b */ /* 0x000fd0000000000a */
[----:B------:R-:W-:-:S10]  /*6ac0*/  DFMA R44, R48, R50, R44 ;  /* 0x00000032302c722b */ /* 0x000fd4000000002c */
[----:B------:R-:W-:Y:S01]  /*6ad0*/  IADD3 R45, PT, PT, R45, -0x3500000, RZ ;  /* 0xfcb000002d2d7810 */ /* 0x000fe20007ffe0ff */
[----:B------:R-:W-:Y:S06]  /*6ae0*/  BRA `(.L_x_94) ;  /* 0x0000000000047947 */ /* 0x000fec0003800000 */
.L_x_95:
[----:B------:R-:W-:-:S11]  /*6af0*/  DADD R44, R10, R10 ;  /* 0x000000000a2c7229 */ /* 0x000fd6000000000a */
.L_x_94:
[----:B------:R-:W-:Y:S05]  /*6b00*/  BSYNC.RECONVERGENT B1 ;  /* 0x0000000000017941 */ /* 0x000fea0003800200 */
.L_x_92:
[----:B------:R-:W-:Y:S01]  /*6b10*/  IMAD.MOV.U32 R9, RZ, RZ, 0x0 ;  /* 0x00000000ff097424 */ /* 0x000fe200078e00ff */
[----:B------:R-:W-:Y:S01]  /*6b20*/  MOV R11, R45 ;  /* 0x0000002d000b7202 */ /* 0x000fe20000000f00 */
[----:B------:R-:W-:Y:S02]  /*6b30*/  IMAD.MOV.U32 R10, RZ, RZ, R44 ;  /* 0x000000ffff0a7224 */ /* 0x000fe400078e002c */
[----:B------:R-:W-:Y:S05]  /*6b40*/  RET.REL.NODEC R8 `(_Z25auxi_set_calculus_toolboxPdS_S_S_S_S_S_S_S_S_S_S_S_S_S_S_S_S_S_S_S_S_S_S_S_S_S_PKdS1_S1_S1_S1_S1_S1_S1_S1_S1_S1_S1_S1_S1_S1_iiiddddi) ;  /* 0xffffff94082c7950 */ /* 0x000fea0003c3ffff */
        .type           $_Z25auxi_set_calculus_toolboxPdS_S_S_S_S_S_S_S_S_S_S_S_S_S_S_S_S_S_S_S_S_S_S_S_S_S_PKdS1_S1_S1_S1_S1_S1_S1_S1_S1_S1_S1_S1_S1_S1_iiiddddi$__internal_accurate_pow,@function
        .size           $_Z25auxi_set_calculus_toolboxPdS_S_S_S_S_S_S_S_S_S_S_S_S_S_S_S_S_S_S_S_S_S_S_S_S_S_PKdS1_S1_S1_S1_S1_S1_S1_S1_S1_S1_S1_S1_S1_S1_iiiddddi$__internal_accurate_pow,(.L_x_170 - $_Z25auxi_set_calculus_toolboxPdS_S_S_S_S_S_S_S_S_S_S_S_S_S_S_S_S_S_S_S_S_S_S_S_S_S_PKdS1_S1_S1_S1_S1_S1_S1_S1_S1_S1_S1_S1_S1_S1_iiiddddi$__internal_accurate_pow)
$_Z25auxi_set_calculus_toolboxPdS_S_S_S_S_S_S_S_S_S_S_S_S_S_S_S_S_S_S_S_S_S_S_S_S_S_PKdS1_S1_S1_S1_S1_S1_S1_S1_S1_S1_S1_S1_S1_S1_iiiddddi$__internal_accurate_pow:
[----:B------:R-:W-:Y:S01]  /*6b50*/  ISETP.GT.U32.AND P0, PT, R65, 0xfffff, PT ;  /* 0x000fffff4100780c */ /* 0x000fe20003f04070 */
[----:B------:R-:W-:Y:S01]  /*6b60*/  IMAD.MOV.U32 R15, RZ, RZ, R65 ;  /* 0x000000ffff0f7224 */ /* 0x000fe200078e0041 */
[----:B------:R-:W-:Y:S01]  /*6b70*/  MOV R14, R58 ;  /* 0x0000003a000e7202 */ /* 0x000fe20000000f00 */
[----:B------:R-:W-:Y:S01]  /*6b80*/  IMAD.MOV.U32 R44, RZ, RZ, RZ ;  /* 0x000000ffff2c7224 */ /* 0x000fe200078e00ff */
[----:B------:R-:W-:Y:S01]  /*6b90*/  MOV R32, 0x41ad3b5a ;  /* 0x41ad3b5a00207802 */ /* 0x000fe20000000f00 */
[----:B------:R-:W-:Y:S01]  /*6ba0*/  IMAD.MOV.U32 R33, RZ, RZ, 0x3ed0f5d2 ;  /* 0x3ed0f5d2ff217424 */ /* 0x000fe200078e00ff */
[----:B------:R-:W-:Y:S01]  /*6bb0*/  UMOV UR6, 0x7d2cafe2 ;  /* 0x7d2cafe200067882 */ /* 0x000fe20000000000 */
[----:B------:R-:W-:Y:S01]  /*6bc0*/  UMOV UR7, 0x3eb0f5ff ;  /* 0x3eb0f5ff00077882 */ /* 0x000fe20000000000 */
[----:B------:R-:W-:Y:S01]  /*6bd0*/  UMOV UR22, 0xfefa39ef ;  /* 0xfefa39ef00167882 */ /* 0x000fe20000000000 */
[----:B------:R-:W-:-:S04]  /*6be0*/  UMOV UR23, 0x3fe62e42 ;  /* 0x3fe62e4200177882 */ /* 0x000fc80000000000 */
[----:B------:R-:W-:Y:S01]  /*6bf0*/  @!P0 DMUL R62, R14, 1.80143985094819840000e+16 ;  /* 0x435000000e3e8828 */ /* 0x000fe20000000000 */
[----:B------:R-:W-:Y:S02]  /*6c00*/  MOV R14, R65 ;  /* 0x00000041000e7202 */ /* 0x000fe40000000f00 */
[----:B------:R-:W-:-:S07]  /*6c10*/  SHF.R.U32.HI R65, RZ, 0x14, R65 ;  /* 0x00000014ff417819 */ /* 0x000fce0000011641 */
[----:B------:R-:W-:Y:S01]  /*6c20*/  @!P0 IMAD.MOV.U32 R14, RZ, RZ, R63 ;  /* 0x000000ffff0e8224 */ /* 0x000fe200078e003f */
[----:B------:R-:W-:Y:S02]  /*6c30*/  @!P0 MOV R58, R62 ;  /* 0x0000003e003a8202 */ /* 0x000fe40000000f00 */
[----:B------:R-:W-:Y:S02]  /*6c40*/  @!P0 LEA.HI R65, R63, 0xffffffca, RZ, 0xc ;  /* 0xffffffca3f418811 */ /* 0x000fe400078f60ff */
[----:B------:R-:W-:-:S04]  /*6c50*/  LOP3.LUT R14, R14, 0x800fffff, RZ, 0xc0, !PT ;  /* 0x800fffff0e0e7812 */ /* 0x000fc800078ec0ff */
[----:B------:R-:W-:-:S04]  /*6c60*/  LOP3.LUT R59, R14, 0x3ff00000, RZ, 0xfc, !PT ;  /* 0x3ff000000e3b7812 */ /* 0x000fc800078efcff */
[----:B------:R-:W-:-:S13]  /*6c70*/  ISETP.GE.U32.AND P1, PT, R59, 0x3ff6a09f, PT ;  /* 0x3ff6a09f3b00780c */ /* 0x000fda0003f26070 */
[----:B------:R-:W-:-:S05]  /*6c80*/  @P1 VIADD R15, R59, 0xfff00000 ;  /* 0xfff000003b0f1836 */ /* 0x000fca0000000000 */
[----:B------:R-:W-:-:S06]  /*6c90*/  @P1 MOV R59, R15 ;  /* 0x0000000f003b1202 */ /* 0x000fcc0000000f00 */
[C---:B------:R-:W-:Y:S02]  /*6ca0*/  DADD R24, R58.reuse, 1 ;  /* 0x3ff000003a187429 */ /* 0x040fe40000000000 */
[----:B------:R-:W-:-:S04]  /*6cb0*/  DADD R58, R58, -1 ;  /* 0xbff000003a3a7429 */ /* 0x000fc80000000000 */
[----:B------:R-:W0:Y:S02]  /*6cc0*/  MUFU.RCP64H R45, R25 ;  /* 0x00000019002d7308 */ /* 0x000e240000001800 */
[----:B0-----:R-:W-:-:S08]  /*6cd0*/  DFMA R14, -R24, R44, 1 ;  /* 0x3ff00000180e742b */ /* 0x001fd0000000012c */
[----:B------:R-:W-:-:S08]  /*6ce0*/  DFMA R14, R14, R14, R14 ;  /* 0x0000000e0e0e722b */ /* 0x000fd0000000000e */
[----:B------:R-:W-:-:S08]  /*6cf0*/  DFMA R44, R44, R14, R44 ;  /* 0x0000000e2c2c722b */ /* 0x000fd0000000002c */
[----:B------:R-:W-:-:S08]  /*6d00*/  DMUL R14, R58, R44 ;  /* 0x0000002c3a0e7228 */ /* 0x000fd00000000000 */
[----:B------:R-:W-:-:S08]  /*6d10*/  DFMA R14, R58, R44, R14 ;  /* 0x0000002c3a0e722b */ /* 0x000fd0000000000e */
[----:B------:R-:W-:Y:S02]  /*6d20*/  DMUL R56, R14, R14 ;  /* 0x0000000e0e387228 */ /* 0x000fe40000000000 */
[----:B------:R-:W-:-:S06]  /*6d30*/  DADD R52, R58, -R14 ;  /* 0x000000003a347229 */ /* 0x000fcc000000080e */
[----:B------:R-:W-:Y:S01]  /*6d40*/  DFMA R24, R56, UR6, R32 ;  /* 0x0000000638187c2b */ /* 0x000fe20008000020 */
[----:B------:R-:W-:Y:S01]  /*6d50*/  UMOV UR6, 0x75488a3f ;  /* 0x75488a3f00067882 */ /* 0x000fe20000000000 */
[----:B------:R-:W-:Y:S01]  /*6d60*/  UMOV UR7, 0x3ef3b20a ;  /* 0x3ef3b20a00077882 */ /* 0x000fe20000000000 */
[----:B------:R-:W-:Y:S02]  /*6d70*/  DADD R52, R52, R52 ;  /* 0x0000000034347229 */ /* 0x000fe40000000034 */
[----:B------:R-:W-:-:S03]  /*6d80*/  DMUL R32, R14, R14 ;  /* 0x0000000e0e207228 */ /* 0x000fc60000000000 */
[----:B------:R-:W-:Y:S01]  /*6d90*/  DFMA R24, R56, R24, UR6 ;  /* 0x0000000638187e2b */ /* 0x000fe20008000018 */
[----:B------:R-:W-:Y:S01]  /*6da0*/  UMOV UR6, 0xe4faecd5 ;  /* 0xe4faecd500067882 */ /* 0x000fe20000000000 */
[----:B------:R-:W-:Y:S01]  /*6db0*/  UMOV UR7, 0x3f1745cd ;  /* 0x3f1745cd00077882 */ /* 0x000fe20000000000 */
[----:B------:R-:W-:-:S05]  /*6dc0*/  DFMA R52, R58, -R14, R52 ;  /* 0x8000000e3a34722b */ /* 0x000fca0000000034 */
[----:B------:R-:W-:Y:S01]  /*6dd0*/  DFMA R24, R56, R24, UR6 ;  /* 0x0000000638187e2b */ /* 0x000fe20008000018 */
[----:B------:R-:W-:Y:S01]  /*6de0*/  UMOV UR6, 0x258a578b ;  /* 0x258a578b00067882 */ /* 0x000fe20000000000 */
[----:B------:R-:W-:Y:S01]  /*6df0*/  UMOV UR7, 0x3f3c71c7 ;  /* 0x3f3c71c700077882 */ /* 0x000fe20000000000 */
[----:B------:R-:W-:-:S05]  /*6e00*/  DMUL R44, R44, R52 ;  /* 0x000000342c2c7228 */ /* 0x000fca0000000000 */
[----:B------:R-:W-:Y:S01]  /*6e10*/  DFMA R24, R56, R24, UR6 ;  /* 0x0000000638187e2b */ /* 0x000fe20008000018 */
[----:B------:R-:W-:Y:S01]  /*6e20*/  UMOV UR6, 0x9242b910 ;  /* 0x9242b91000067882 */ /* 0x000fe20000000000 */
[----:B------:R-:W-:-:S03]  /*6e30*/  UMOV UR7, 0x3f624924 ;  /* 0x3f62492400077882 */ /* 0x000fc60000000000 */
[----:B------:R-:W-:Y:S01]  /*6e40*/  IADD3 R59, PT, PT, R45, 0x100000, RZ ;  /* 0x001000002d3b7810 */ /* 0x000fe20007ffe0ff */
[----:B------:R-:W-:Y:S02]  /*6e50*/  IMAD.MOV.U32 R58, RZ, RZ, R44 ;  /* 0x000000ffff3a7224 */ /* 0x000fe400078e002c */
[----:B------:R-:W-:Y:S01]  /*6e60*/  DFMA R24, R56, R24, UR6 ;  /* 0x0000000638187e2b */ /* 0x000fe20008000018 */
[----:B------:R-:W-:Y:S01]  /*6e70*/  UMOV UR6, 0x99999dfb ;  /* 0x99999dfb00067882 */ /* 0x000fe20000000000 */
[----:B------:R-:W-:-:S06]  /*6e80*/  UMOV UR7, 0x3f899999 ;  /* 0x3f89999900077882 */ /* 0x000fcc0000000000 */
[----:B------:R-:W-:Y:S01]  /*6e90*/  DFMA R34, R56, R24, UR6 ;  /* 0x0000000638227e2b */ /* 0x000fe20008000018 */
[----:B------:R-:W-:Y:S01]  /*6ea0*/  UMOV UR6, 0x55555555 ;  /* 0x5555555500067882 */ /* 0x000fe20000000000 */
[----:B------:R-:W-:-:S06]  /*6eb0*/  UMOV UR7, 0x3fb55555 ;  /* 0x3fb5555500077882 */ /* 0x000fcc0000000000 */
[----:B------:R-:W-:-:S08]  /*6ec0*/  DFMA R24, R56, R34, UR6 ;  /* 0x0000000638187e2b */ /* 0x000fd00008000022 */
[----:B------:R-:W-:Y:S01]  /*6ed0*/  DADD R54, -R24, UR6 ;  /* 0x0000000618367e29 */ /* 0x000fe20008000100 */
[----:B------:R-:W-:Y:S01]  /*6ee0*/  UMOV UR6, 0xb9e7b0 ;  /* 0x00b9e7b000067882 */ /* 0x000fe20000000000 */
[----:B------:R-:W-:-:S06]  /*6ef0*/  UMOV UR7, 0x3c46a4cb ;  /* 0x3c46a4cb00077882 */ /* 0x000fcc0000000000 */
[----:B------:R-:W-:Y:S02]  /*6f00*/  DFMA R54, R56, R34, R54 ;  /* 0x000000223836722b */ /* 0x000fe40000000036 */
[C---:B------:R-:W-:Y:S02]  /*6f10*/  DMUL R34, R14.reuse, R32 ;  /* 0x000000200e227228 */ /* 0x040fe40000000000 */
[----:B------:R-:W-:-:S04]  /*6f20*/  DFMA R56, R14, R14, -R32 ;  /* 0x0000000e0e38722b */ /* 0x000fc80000000820 */
[----:B------:R-:W-:Y:S01]  /*6f30*/  DADD R52, R54, -UR6 ;  /* 0x8000000636347e29 */ /* 0x000fe20008000000 */
[----:B------:R-:W-:Y:S01]  /*6f40*/  UMOV UR6, 0x80000000 ;  /* 0x8000000000067882 */ /* 0x000fe20000000000 */
[C---:B------:R-:W-:Y:S01]  /*6f50*/  DFMA R54, R14.reuse, R32, -R34 ;  /* 0x000000200e36722b */ /* 0x040fe20000000822 */
[----:B------:R-:W-:Y:S01]  /*6f60*/  UMOV UR7, 0x43300000 ;  /* 0x4330000000077882 */ /* 0x000fe20000000000 */
[----:B------:R-:W-:-:S04]  /*6f70*/  DFMA R56, R14, R58, R56 ;  /* 0x0000003a0e38722b */ /* 0x000fc80000000038 */
[----:B------:R-:W-:Y:S02]  /*6f80*/  DADD R60, R24, R52 ;  /* 0x00000000183c7229 */ /* 0x000fe40000000034 */
[----:B------:R-:W-:-:S06]  /*6f90*/  DFMA R54, R44, R32, R54 ;  /* 0x000000202c36722b */ /* 0x000fcc0000000036 */
[----:B------:R-:W-:Y:S02]  /*6fa0*/  DMUL R32, R60, R34 ;  /* 0x000000223c207228 */ /* 0x000fe40000000000 */
[----:B------:R-:W-:Y:S02]  /*6fb0*/  DFMA R54, R14, R56, R54 ;  /* 0x000000380e36722b */ /* 0x000fe40000000036 */
[----:B------:R-:W-:-:S04]  /*6fc0*/  DADD R56, R24, -R60 ;  /* 0x0000000018387229 */ /* 0x000fc8000000083c */
[----:B------:R-:W-:-:S04]  /*6fd0*/  DFMA R24, R60, R34, -R32 ;  /* 0x000000223c18722b */ /* 0x000fc80000000820 */
[----:B------:R-:W-:-:S04]  /*6fe0*/  DADD R56, R52, R56 ;  /* 0x0000000034387229 */ /* 0x000fc80000000038 */
[----:B------:R-:W-:-:S08]  /*6ff0*/  DFMA R24, R60, R54, R24 ;  /* 0x000000363c18722b */ /* 0x000fd00000000018 */
[----:B------:R-:W-:-:S08]  /*7000*/  DFMA R56, R56, R34, R24 ;  /* 0x000000223838722b */ /* 0x000fd00000000018 */
[----:B------:R-:W-:-:S08]  /*7010*/  DADD R24, R32, R56 ;  /* 0x0000000020187229 */ /* 0x000fd00000000038 */
[--C-:B------:R-:W-:Y:S02]  /*7020*/  DADD R34, R14, R24.reuse ;  /* 0x000000000e227229 */ /* 0x100fe40000000018 */
[----:B------:R-:W-:-:S06]  /*7030*/  DADD R32, R32, -R24 ;  /* 0x0000000020207229 */ /* 0x000fcc0000000818 */
[----:B------:R-:W-:Y:S02]  /*7040*/  DADD R14, R14, -R34 ;  /* 0x000000000e0e7229 */ /* 0x000fe40000000822 */
[----:B------:R-:W-:-:S06]  /*7050*/  DADD R32, R56, R32 ;  /* 0x0000000038207229 */ /* 0x000fcc0000000020 */
[----:B------:R-:W-:Y:S01]  /*7060*/  DADD R14, R24, R14 ;  /* 0x00000000180e7229 */ /* 0x000fe2000000000e */
[C---:B------:R-:W-:Y:S01]  /*7070*/  IADD3 R24, PT, PT, R65.reuse, -0x3ff, RZ ;  /* 0xfffffc0141187810 */ /* 0x040fe20007ffe0ff */
[----:B------:R-:W-:Y:S02]  /*7080*/  @P1 VIADD R24, R65, 0xfffffc02 ;  /* 0xfffffc0241181836 */ /* 0x000fe40000000000 */
[----:B------:R-:W-:-:S04]  /*7090*/  HFMA2 R25, -RZ, RZ, 3.59375, 0 ;  /* 0x43300000ff197431 */ /* 0x000fc800000001ff */
[----:B------:R-:W-:Y:S01]  /*70a0*/  DADD R14, R32, R14 ;  /* 0x00000000200e7229 */ /* 0x000fe2000000000e */
[----:B------:R-:W-:-:S06]  /*70b0*/  LOP3.LUT R24, R24, 0x80000000, RZ, 0x3c, !PT ;  /* 0x8000000018187812 */ /* 0x000fcc00078e3cff */
[----:B------:R-:W-:Y:S01]  /*70c0*/  DADD R24, R24, -UR6 ;  /* 0x8000000618187e29 */ /* 0x000fe20008000000 */
[----:B------:R-:W-:Y:S01]  /*70d0*/  UMOV UR6, 0xfefa39ef ;  /* 0xfefa39ef00067882 */ /* 0x000fe20000000000 */
[----:B------:R-:W-:Y:S01]  /*70e0*/  DADD R44, R44, R14 ;  /* 0x000000002c2c7229 */ /* 0x000fe2000000000e */
[----:B------:R-:W-:-:S07]  /*70f0*/  UMOV UR7, 0x3fe62e42 ;  /* 0x3fe62e4200077882 */ /* 0x000fce0000000000 */
[----:B------:R-:W-:-:S08]  /*7100*/  DADD R32, R34, R44 ;  /* 0x0000000022207229 */ /* 0x000fd0000000002c */
[--C-:B------:R-:W-:Y:S01]  /*7110*/  DFMA R14, R24, UR6, R32.reuse ;  /* 0x00000006180e7c2b */ /* 0x100fe20008000020 */
[----:B------:R-:W-:Y:S01]  /*7120*/  UMOV UR6, 0x3b39803f ;  /* 0x3b39803f00067882 */ /* 0x000fe20000000000 */
[----:B------:R-:W-:Y:S01]  /*7130*/  DADD R34, R34, -R32 ;  /* 0x0000000022227229 */ /* 0x000fe20000000820 */
[----:B------:R-:W-:-:S05]  /*7140*/  UMOV UR7, 0x3c7abc9e ;  /* 0x3c7abc9e00077882 */ /* 0x000fca0000000000 */
[----:B------:R-:W-:Y:S02]  /*7150*/  DFMA R52, R24, -UR22, R14 ;  /* 0x8000001618347c2b */ /* 0x000fe4000800000e */
[----:B------:R-:W-:-:S06]  /*7160*/  DADD R34, R44, R34 ;  /* 0x000000002c227229 */ /* 0x000fcc0000000022 */
[----:B------:R-:W-:-:S08]  /*7170*/  DADD R52, -R32, R52 ;  /* 0x0000000020347229 */ /* 0x000fd00000000134 */
[----:B------:R-:W-:-:S08]  /*7180*/  DADD R34, R34, -R52 ;  /* 0x0000000022227229 */ /* 0x000fd00000000834 */
[----:B------:R-:W-:Y:S01]  /*7190*/  DFMA R34, R24, UR6, R34 ;  /* 0x0000000618227c2b */ /* 0x000fe20008000022 */
[----:B------:R-:W-:Y:S02]  /*71a0*/  USHF.L.U32 UR7, UR5, 0x1, URZ ;  /* 0x0000000105077899 */ /* 0x000fe400080006ff */
[----:B------:R-:W-:Y:S02]  /*71b0*/  ULOP3.LUT UR6, UR5, 0xff0fffff, URZ, 0xc0, !UPT ;  /* 0xff0fffff05067892 */ /* 0x000fe4000f8ec0ff */
[----:B------:R-:W-:-:S03]  /*71c0*/  UISETP.GT.U32.AND UP0, UPT, UR7, -0x2000001, UPT ;  /* 0xfdffffff0700788c */ /* 0x000fc6000bf04070 */
[----:B------:R-:W-:Y:S01]  /*71d0*/  DADD R24, R14, R34 ;  /* 0x000000000e187229 */ /* 0x000fe20000000022 */
[----:B------:R-:W-:-:S03]  /*71e0*/  USEL UR7, UR6, UR5, UP0 ;  /* 0x0000000506077287 */ /* 0x000fc60008000000 */
[----:B------:R-:W-:-:S04]  /*71f0*/  UMOV UR6, UR4 ;  /* 0x0000000400067c82 */ /* 0x000fc80008000000 */
[----:B------:R-:W-:Y:S02]  /*7200*/  DADD R32, R14, -R24 ;  /* 0x000000000e207229 */ /* 0x000fe40000000818 */
[----:B------:R-:W-:-:S06]  /*7210*/  DMUL R14, R24, UR6 ;  /* 0x00000006180e7c28 */ /* 0x000fcc0008000000 */
[----:B------:R-:W-:Y:S02]  /*7220*/  DADD R34, R34, R32 ;  /* 0x0000000022227229 */ /* 0x000fe40000000020 */
[----:B------:R-:W-:Y:S01]  /*7230*/  DFMA R24, R24, UR6, -R14 ;  /* 0x0000000618187c2b */ /* 0x000fe2000800080e */
[----:B------:R-:W-:Y:S01]  /*7240*/  IMAD.MOV.U32 R32, RZ, RZ, 0x652b82fe ;  /* 0x652b82feff207424 */ /* 0x000fe200078e00ff */
[----:B------:R-:W-:-:S06]  /*7250*/  MOV R33, 0x3ff71547 ;  /* 0x3ff7154700217802 */ /* 0x000fcc0000000f00 */
[----:B------:R-:W-:Y:S01]  /*7260*/  DFMA R34, R34, UR6, R24 ;  /* 0x0000000622227c2b */ /* 0x000fe20008000018 */
[----:B------:R-:W-:Y:S01]  /*7270*/  UMOV UR6, 0x3b39803f ;  /* 0x3b39803f00067882 */ /* 0x000fe20000000000 */
[----:B------:R-:W-:-:S06]  /*7280*/  UMOV UR7, 0x3c7abc9e ;  /* 0x3c7abc9e00077882 */ /* 0x000fcc0000000000 */
[----:B------:R-:W-:-:S08]  /*7290*/  DADD R24, R14, R34 ;  /* 0x000000000e187229 */ /* 0x000fd00000000022 */
[----:B------:R-:W-:Y:S02]  /*72a0*/  DFMA R32, R24, R32, 6.75539944105574400000e+15 ;  /* 0x433800001820742b */ /* 0x000fe40000000020 */
[----:B------:R-:W-:Y:S01]  /*72b0*/  FSETP.GEU.AND P0, PT, |R25|, 4.1917929649353027344, PT ;  /* 0x4086232b1900780b */ /* 0x000fe20003f0e200 */
[----:B------:R-:W-:-:S05]  /*72c0*/  DADD R14, R14, -R24 ;  /* 0x000000000e0e7229 */ /* 0x000fca0000000818 */
[----:B------:R-:W-:-:S03]  /*72d0*/  DADD R44, R32, -6.75539944105574400000e+15 ;  /* 0xc3380000202c7429 */ /* 0x000fc60000000000 */
[----:B------:R-:W-:-:S05]  /*72e0*/  DADD R34, R34, R14 ;  /* 0x0000000022227229 */ /* 0x000fca000000000e */
[----:B------:R-:W-:-:S08]  /*72f0*/  DFMA R52, R44, -UR22, R24 ;  /* 0x800000162c347c2b */ /* 0x000fd00008000018 */
[----:B------:R-:W-:Y:S01]  /*7300*/  DFMA R44, R44, -UR6, R52 ;  /* 0x800000062c2c7c2b */ /* 0x000fe20008000034 */
[----:B------:R-:W-:Y:S01]  /*7310*/  UMOV UR6, 0x69ce2bdf ;  /* 0x69ce2bdf00067882 */ /* 0x000fe20000000000 */
[----:B------:R-:W-:Y:S01]  /*7320*/  IMAD.MOV.U32 R52, RZ, RZ, -0x35dec16 ;  /* 0xfca213eaff347424 */ /* 0x000fe200078e00ff */
[----:B------:R-:W-:Y:S01]  /*7330*/  MOV R53, 0x3e928af3 ;  /* 0x3e928af300357802 */ /* 0x000fe20000000f00 */
[----:B------:R-:W-:-:S05]  /*7340*/  UMOV UR7, 0x3e5ade15 ;  /* 0x3e5ade1500077882 */ /* 0x000fca0000000000 */
[----:B------:R-:W-:Y:S01]  /*7350*/  DFMA R52, R44, UR6, R52 ;  /* 0x000000062c347c2b */ /* 0x000fe20008000034 */
[----:B------:R-:W-:Y:S01]  /*7360*/  UMOV UR6, 0x62401315 ;  /* 0x6240131500067882 */ /* 0x000fe20000000000 */
[----:B------:R-:W-:-:S06]  /*7370*/  UMOV UR7, 0x3ec71dee ;  /* 0x3ec71dee00077882 */ /* 0x000fcc0000000000 */
[----:B------:R-:W-:Y:S01]  /*7380*/  DFMA R52, R44, R52, UR6 ;  /* 0x000000062c347e2b */ /* 0x000fe20008000034 */
        /* <DEDUP_REMOVED lines=20> */
[----:B------:R-:W-:-:S08]  /*74d0*/  DFMA R52, R44, R52, UR6 ;  /* 0x000000062c347e2b */ /* 0x000fd00008000034 */
[----:B------:R-:W-:-:S08]  /*74e0*/  DFMA R52, R44, R52, 1 ;  /* 0x3ff000002c34742b */ /* 0x000fd00000000034 */
[----:B------:R-:W-:-:S10]  /*74f0*/  DFMA R44, R44, R52, 1 ;  /* 0x3ff000002c2c742b */ /* 0x000fd40000000034 */
[----:B------:R-:W-:Y:S01]  /*7500*/  IMAD R15, R32, 0x100000, R45 ;  /* 0x00100000200f7824 */ /* 0x000fe200078e022d */
[----:B------:R-:W-:Y:S01]  /*7510*/  MOV R14, R44 ;  /* 0x0000002c000e7202 */ /* 0x000fe20000000f00 */
[----:B------:R-:W-:Y:S06]  /*7520*/  @!P0 BRA `(.L_x_96) ;  /* 0x0000000000308947 */ /* 0x000fec0003800000 */
[----:B------:R-:W-:Y:S01]  /*7530*/  FSETP.GEU.AND P1, PT, |R25|, 4.2275390625, PT ;  /* 0x408748001900780b */ /* 0x000fe20003f2e200 */
[C---:B------:R-:W-:Y:S02]  /*7540*/  DADD R52, R24.reuse, +INF ;  /* 0x7ff0000018347429 */ /* 0x040fe40000000000 */
[----:B------:R-:W-:-:S08]  /*7550*/  DSETP.GEU.AND P0, PT, R24, RZ, PT ;  /* 0x000000ff1800722a */ /* 0x000fd00003f0e000 */
[----:B------:R-:W-:Y:S02]  /*7560*/  FSEL R15, R53, RZ, P0 ;  /* 0x000000ff350f7208 */ /* 0x000fe40000000000 */
[----:B------:R-:W-:-:S04]  /*7570*/  @!P1 LEA.HI R14, R32, R32, RZ, 0x1 ;  /* 0x00000020200e9211 */ /* 0x000fc800078f08ff */
[----:B------:R-:W-:Y:S02]  /*7580*/  @!P1 SHF.R.S32.HI R25, RZ, 0x1, R14 ;  /* 0x00000001ff199819 */ /* 0x000fe4000001140e */
[----:B------:R-:W-:Y:S02]  /*7590*/  FSEL R14, R52, RZ, P0 ;  /* 0x000000ff340e7208 */ /* 0x000fe40000000000 */
[----:B------:R-:W-:Y:S01]  /*75a0*/  @!P1 LEA R45, R25, R45, 0x14 ;  /* 0x0000002d192d9211 */ /* 0x000fe200078ea0ff */
[----:B------:R-:W-:-:S05]  /*75b0*/  @!P1 IMAD.IADD R24, R32, 0x1, -R25 ;  /* 0x0000000120189824 */ /* 0x000fca00078e0a19 */
[----:B------:R-:W-:Y:S01]  /*75c0*/  @!P1 LEA R25, R24, 0x3ff00000, 0x14 ;  /* 0x3ff0000018199811 */ /* 0x000fe200078ea0ff */
[----:B------:R-:W-:-:S06]  /*75d0*/  @!P1 IMAD.MOV.U32 R24, RZ, RZ, RZ ;  /* 0x000000ffff189224 */ /* 0x000fcc00078e00ff */
[----:B------:R-:W-:-:S11]  /*75e0*/  @!P1 DMUL R14, R44, R24 ;  /* 0x000000182c0e9228 */ /* 0x000fd60000000000 */
.L_x_96:
[----:B------:R-:W-:Y:S01]  /*75f0*/  DFMA R34, R34, R14, R14 ;  /* 0x0000000e2222722b */ /* 0x000fe2000000000e */
[----:B------:R-:W-:Y:S01]  /*7600*/  MOV R65, 0x0 ;  /* 0x0000000000417802 */ /* 0x000fe20000000f00 */
[----:B------:R-:W-:-:S08]  /*7610*/  DSETP.NEU.AND P0, PT, |R14|, +INF , PT ;  /* 0x7ff000000e00742a */ /* 0x000fd00003f0d200 */
[----:B------:R-:W-:Y:S02]  /*7620*/  FSEL R25, R14, R34, !P0 ;  /* 0x000000220e197208 */ /* 0x000fe40004000000 */
[----:B------:R-:W-:Y:S01]  /*7630*/  FSEL R34, R15, R35, !P0 ;  /* 0x000000230f227208 */ /* 0x000fe20004000000 */
[----:B------:R-:W-:Y:S06]  /*7640*/  RET.REL.NODEC R64 `(_Z25auxi_set_calculus_toolboxPdS_S_S_S_S_S_S_S_S_S_S_S_S_S_S_S_S_S_S_S_S_S_S_S_S_S_PKdS1_S1_S1_S1_S1_S1_S1_S1_S1_S1_S1_S1_S1_S1_iiiddddi) ;  /* 0xffffff88406c7950 */ /* 0x000fec0003c3ffff */
.L_x_97:
[----:B------:R-:W-:-:S00]  /*7650*/  BRA `(.L_x_97) ;  /* 0xfffffffc00fc7947 */ /* 0x000fc0000383ffff */
[----:B------:R-:W-:-:S00]  /*7660*/  NOP ;  /* 0x0000000000007918 */ /* 0x000fc00000000000 */
        /* <DEDUP_REMOVED lines=9> */
.L_x_170:


//--------------------- .text._Z20set_calculus_toolboxPdS_S_S_S_S_S_S_S_S_S_S_S_S_S_S_S_S_PKdS1_iiiddddi --------------------------
	.section	.text._Z20set_calculus_toolboxPdS_S_S_S_S_S_S_S_S_S_S_S_S_S_S_S_S_PKdS1_iiiddddi,"ax",@progbits
	.align	128
        .global         _Z20set_calculus_toolboxPdS_S_S_S_S_S_S_S_S_S_S_S_S_S_S_S_S_PKdS1_iiiddddi
        .type           _Z20set_calculus_toolboxPdS_S_S_S_S_S_S_S_S_S_S_S_S_S_S_S_S_PKdS1_iiiddddi,@function
        .size           _Z20set_calculus_toolboxPdS_S_S_S_S_S_S_S_S_S_S_S_S_S_S_S_S_PKdS1_iiiddddi,(.L_x_173 - _Z20set_calculus_toolboxPdS_S_S_S_S_S_S_S_S_S_S_S_S_S_S_S_S_PKdS1_iiiddddi)
        .other          _Z20set_calculus_toolboxPdS_S_S_S_S_S_S_S_S_S_S_S_S_S_S_S_S_PKdS1_iiiddddi,@"STO_CUDA_ENTRY STV_DEFAULT"
_Z20set_calculus_toolboxPdS_S_S_S_S_S_S_S_S_S_S_S_S_S_S_S_S_PKdS1_iiiddddi:
.text._Z20set_calculus_toolboxPdS_S_S_S_S_S_S_S_S_S_S_S_S_S_S_S_S_PKdS1_iiiddddi:
        /* <DEDUP_REMOVED lines=25> */
[----:B------:R-:W-:Y:S01]  /*0190*/  IMAD.MOV.U32 R20, RZ, RZ, RZ ;  /* 0x000000ffff147224 */ /* 0x000fe200078e00ff */
[----:B------:R-:W1:Y:S01]  /*01a0*/  LDCU.64 UR8, c[0x0][0x358] ;  /* 0x00006b00ff0877ac */ /* 0x000e620008000a00 */
[----:B------:R-:W2:Y:S01]  /*01b0*/  I2F.F64 R2, R18 ;  /* 0x0000001200027312 */ /* 0x000ea20000201c00 */
[----:B0-----:R-:W-:-:S07]  /*01c0*/  DSETP.MAX.AND P2, P3, RZ, R4, PT ;  /* 0x00000004ff00722a */ /* 0x001fce0003b4f000 */
[----:B------:R-:W0:Y:S01]  /*01d0*/  I2F.F64.U32 R8, R8 ;  /* 0x0000000800087312 */ /* 0x000e220000201800 */
[----:B------:R-:W-:Y:S01]  /*01e0*/  FSEL R13, R0, R5, P2 ;  /* 0x00000005000d7208 */ /* 0x000fe20001000000 */
[----:B--2---:R-:W-:-:S06]  /*01f0*/  DSETP.MAX.AND P0, P1, RZ, R2, PT ;  /* 0x00000002ff00722a */ /* 0x004fcc000390f000 */
[----:B------:R-:W2:Y:S01]  /*0200*/  I2F.F64 R10, R10 ;  /* 0x0000000a000a7312 */ /* 0x000ea20000201c00 */
[----:B------:R-:W-:Y:S01]  /*0210*/  MOV R23, R2 ;  /* 0x0000000200177202 */ /* 0x000fe20000000f00 */
[----:B------:R-:W-:Y:S02]  /*0220*/  IMAD.MOV.U32 R25, RZ, RZ, R3 ;  /* 0x000000ffff197224 */ /* 0x000fe400078e0003 */
[----:B------:R-:W-:Y:S01]  /*0230*/  IMAD.MOV.U32 R3, RZ, RZ, R4 ;  /* 0x000000ffff037224 */ /* 0x000fe200078e0004 */
[----:B------:R-:W-:Y:S01]  /*0240*/  @P3 LOP3.LUT R13, R5, 0x80000, RZ, 0xfc, !PT ;  /* 0x00080000050d3812 */ /* 0x000fe200078efcff */
[----:B------:R-:W-:Y:S01]  /*0250*/  IMAD.MOV.U32 R2, RZ, RZ, RZ ;  /* 0x000000ffff027224 */ /* 0x000fe200078e00ff */
[----:B0-----:R-:W-:Y:S01]  /*0260*/  DSETP.MAX.AND P4, P5, RZ, R8, PT ;  /* 0x00000008ff00722a */ /* 0x001fe20003d8f000 */
[----:B------:R-:W0:Y:S01]  /*0270*/  I2F.F64.U32 R6, UR4 ;  /* 0x0000000400067d12 */ /* 0x000e220008201800 */
[----:B------:R-:W-:Y:S01]  /*0280*/  IMAD.MOV.U32 R21, RZ, RZ, R8 ;  /* 0x000000ffff157224 */ /* 0x000fe200078e0008 */
[----:B------:R-:W-:Y:S01]  /*0290*/  UIADD3 UR4, UPT, UPT, UR12, -0x1, URZ ;  /* 0xffffffff0c047890 */ /* 0x000fe2000fffe0ff */
[----:B------:R-:W-:Y:S01]  /*02a0*/  SEL R2, R2, R3, P2 ;  /* 0x0000000302027207 */ /* 0x000fe20001000000 */
[----:B------:R-:W-:Y:S01]  /*02b0*/  IMAD.MOV.U32 R8, RZ, RZ, RZ ;  /* 0x000000ffff087224 */ /* 0x000fe200078e00ff */
[----:B------:R-:W-:Y:S01]  /*02c0*/  FSEL R27, R0, R9, P4 ;  /* 0x00000009001b7208 */ /* 0x000fe20002000000 */
[----:B------:R-:W-:Y:S01]  /*02d0*/  IMAD.MOV.U32 R3, RZ, RZ, R13 ;  /* 0x000000ffff037224 */ /* 0x000fe200078e000d */
[----:B--2---:R-:W-:Y:S01]  /*02e0*/  DSETP.MAX.AND P3, P2, RZ, R10, PT ;  /* 0x0000000aff00722a */ /* 0x004fe20003a6f000 */
[----:B------:R-:W2:Y:S01]  /*02f0*/  I2F.F64.U32 R16, UR5 ;  /* 0x0000000500107d12 */ /* 0x000ea20008201800 */
[----:B------:R-:W-:-:S02]  /*0300*/  SEL R8, R8, R21, P4 ;  /* 0x0000001508087207 */ /* 0x000fc40002000000 */
[----:B------:R-:W-:Y:S02]  /*0310*/  MOV R29, R10 ;  /* 0x0000000a001d7202 */ /* 0x000fe40000000f00 */
[----:B------:R-:W-:Y:S01]  /*0320*/  @P5 LOP3.LUT R27, R9, 0x80000, RZ, 0xfc, !PT ;  /* 0x00080000091b5812 */ /* 0x000fe200078efcff */
[----:B0-----:R-:W-:Y:S02]  /*0330*/  DSETP.GT.AND P4, PT, R2, R6, PT ;  /* 0x000000060200722a */ /* 0x001fe40003f84000 */
[----:B------:R-:W0:Y:S01]  /*0340*/  I2F.F64 R4, UR4 ;  /* 0x0000000400047d12 */ /* 0x000e220008201c00 */
[----:B------:R-:W-:Y:S02]  /*0350*/  FSEL R21, R0, R11, P3 ;  /* 0x0000000b00157208 */ /* 0x000fe40001800000 */
[----:B------:R-:W-:Y:S02]  /*0360*/  MOV R9, R27 ;  /* 0x0000001b00097202 */ /* 0x000fe40000000f00 */
[----:B------:R-:W-:Y:S01]  /*0370*/  FSEL R12, R6, R2, P4 ;  /* 0x00000002060c7208 */ /* 0x000fe20002000000 */
[----:B------:R-:W-:Y:S01]  /*0380*/  IMAD.MOV.U32 R2, RZ, RZ, RZ ;  /* 0x000000ffff027224 */ /* 0x000fe200078e00ff */
[----:B------:R-:W-:-:S02]  /*0390*/  FSEL R13, R7, R3, P4 ;  /* 0x00000003070d7208 */ /* 0x000fc40002000000 */
[----:B------:R-:W-:Y:S01]  /*03a0*/  SEL R20, R20, R29, P3 ;  /* 0x0000001d14147207 */ /* 0x000fe20001800000 */
[--C-:B--2---:R-:W-:Y:S01]  /*03b0*/  DSETP.GT.AND P5, PT, R8, R16.reuse, PT ;  /* 0x000000100800722a */ /* 0x104fe20003fa4000 */
[----:B------:R-:W-:Y:S01]  /*03c0*/  @P2 LOP3.LUT R21, R11, 0x80000, RZ, 0xfc, !PT ;  /* 0x000800000b152812 */ /* 0x000fe200078efcff */
[----:B------:R-:W-:Y:S01]  /*03d0*/  F2I.F64.TRUNC R12, R12 ;  /* 0x0000000c000c7311 */ /* 0x000fe2000030d100 */
[----:B------:R-:W-:Y:S02]  /*03e0*/  FSEL R3, R0, R25, P0 ;  /* 0x0000001900037208 */ /* 0x000fe40000000000 */
[----:B------:R-:W-:Y:S02]  /*03f0*/  SEL R2, R2, R23, P0 ;  /* 0x0000001702027207 */ /* 0x000fe40000000000 */
[----:B------:R-:W-:Y:S01]  /*0400*/  @P1 LOP3.LUT R3, R25, 0x80000, RZ, 0xfc, !PT ;  /* 0x0008000019031812 */ /* 0x000fe200078efcff */
[----:B------:R-:W-:Y:S01]  /*0410*/  DSETP.GT.AND P2, PT, R20, R16, PT ;  /* 0x000000101400722a */ /* 0x000fe20003f44000 */
[----:B------:R-:W-:-:S02]  /*0420*/  FSEL R8, R16, R8, P5 ;  /* 0x0000000810087208 */ /* 0x000fc40002800000 */
[C---:B------:R-:W-:Y:S02]  /*0430*/  FSEL R9, R17.reuse, R9, P5 ;  /* 0x0000000911097208 */ /* 0x040fe40002800000 */
[----:B0-----:R-:W-:Y:S01]  /*0440*/  DSETP.GT.AND P0, PT, R2, R4, PT ;  /* 0x000000040200722a */ /* 0x001fe20003f04000 */
[----:B------:R-:W-:Y:S01]  /*0450*/  FSEL R24, R16, R20, P2 ;  /* 0x0000001410187208 */ /* 0x000fe20001000000 */
[----:B------:R-:W0:Y:S01]  /*0460*/  F2I.F64.TRUNC R11, R8 ;  /* 0x00000008000b7311 */ /* 0x000e22000030d100 */
[----:B------:R-:W-:-:S03]  /*0470*/  FSEL R25, R17, R21, P2 ;  /* 0x0000001511197208 */ /* 0x000fc60001000000 */
[----:B------:R-:W-:Y:S02]  /*0480*/  FSEL R20, R4, R2, P0 ;  /* 0x0000000204147208 */ /* 0x000fe40000000000 */
[----:B------:R-:W-:Y:S02]  /*0490*/  FSEL R21, R5, R3, P0 ;  /* 0x0000000305157208 */ /* 0x000fe40000000000 */
[----:B------:R-:W2:Y:S01]  /*04a0*/  LDC.64 R2, c[0x0][0x410] ;  /* 0x00010400ff027b82 */ /* 0x000ea20000000a00 */
[----:B------:R3:W4:Y:S01]  /*04b0*/  F2I.F64.TRUNC R10, R24 ;  /* 0x00000018000a7311 */ /* 0x000722000030d100 */
[----:B0-----:R-:W-:-:S07]  /*04c0*/  IMAD R23, R12, UR13, R11 ;  /* 0x0000000d0c177c24 */ /* 0x001fce000f8e020b */
[----:B------:R-:W0:Y:S01]  /*04d0*/  F2I.F64.TRUNC R0, R20 ;  /* 0x0000001400007311 */ /* 0x000e22000030d100 */
[----:B---3--:R-:W3:Y:S01]  /*04e0*/  LDC.64 R24, c[0x0][0x430] ;  /* 0x00010c00ff187b82 */ /* 0x008ee20000000a00 */
[----:B----4-:R-:W-:Y:S02]  /*04f0*/  IMAD R49, R12, UR13, R10 ;  /* 0x0000000d0c317c24 */ /* 0x010fe4000f8e020a */
[--C-:B0-----:R-:W-:Y:S02]  /*0500*/  IMAD R13, R23, UR12, R0.reuse ;  /* 0x0000000c170d7c24 */ /* 0x101fe4000f8e0200 */
[----:B------:R-:W-:Y:S02]  /*0510*/  IMAD R14, R49, UR12, R0 ;  /* 0x0000000c310e7c24 */ /* 0x000fe4000f8e0200 */
[----:B--2---:R-:W-:-:S04]  /*0520*/  IMAD.WIDE R32, R13, 0x8, R2 ;  /* 0x000000080d207825 */ /* 0x004fc800078e0202 */
[----:B------:R-:W-:Y:S01]  /*0530*/  IMAD.WIDE R2, R14, 0x8, R2 ;  /* 0x000000080e027825 */ /* 0x000fe200078e0202 */
[----:B-1----:R-:W2:Y:S04]  /*0540*/  LDG.E.64 R8, desc[UR8][R32.64] ;  /* 0x0000000820087981 */ /* 0x002ea8000c1e1b00 */
[----:B------:R-:W2:Y:S01]  /*0550*/  LDG.E.64 R26, desc[UR8][R2.64] ;  /* 0x00000008021a7981 */ /* 0x000ea2000c1e1b00 */
[----:B---3--:R-:W-:Y:S01]  /*0560*/  DADD R24, R24, R24 ;  /* 0x0000000018187229 */ /* 0x008fe20000000018 */
[----:B------:R0:W1:Y:S01]  /*0570*/  I2F.F64.U32 R30, R19 ;  /* 0x00000013001e7312 */ /* 0x0000620000201800 */
[----:B------:R-:W-:Y:S01]  /*0580*/  MOV R20, 0x1 ;  /* 0x0000000100147802 */ /* 0x000fe20000000f00 */
[C---:B------:R-:W-:Y:S01]  /*0590*/  VIADD R34, R15.reuse, 0x1 ;  /* 0x000000010f227836 */ /* 0x040fe20000000000 */
[----:B------:R-:W-:Y:S01]  /*05a0*/  IADD3 R28, PT, PT, R18, 0x1, RZ ;  /* 0x00000001121c7810 */ /* 0x000fe20007ffe0ff */
[----:B------:R-:W-:Y:S01]  /*05b0*/  BSSY.RECONVERGENT B1, `(.L_x_98) ;  /* 0x0000069000017945 */ /* 0x000fe20003800200 */
[----:B0-----:R-:W-:-:S04]  /*05c0*/  VIADD R19, R15, 0xffffffff ;  /* 0xffffffff0f137836 */ /* 0x001fc80000000000 */
[----:B------:R-:W-:Y:S01]  /*05d0*/  R2UR UR11, R25 ;  /* 0x00000000190b72ca */ /* 0x000fe200000e0000 */
[----:B------:R-:W0:Y:S01]  /*05e0*/  I2F.F64 R28, R28 ;  /* 0x0000001c001c7312 */ /* 0x000e220000201c00 */
[----:B------:R-:W-:Y:S01]  /*05f0*/  R2UR UR10, R24 ;  /* 0x00000000180a72ca */ /* 0x000fe200000e0000 */
[----:B------:R-:W-:Y:S02]  /*0600*/  VIADD R24, R18, 0xffffffff ;  /* 0xffffffff12187836 */ /* 0x000fe40000000000 */
[----:B------:R-:W-:Y:S01]  /*0610*/  IMAD.MOV.U32 R18, RZ, RZ, RZ ;  /* 0x000000ffff127224 */ /* 0x000fe200078e00ff */
[----:B-1----:R-:W-:Y:S01]  /*0620*/  DSETP.MAX.AND P0, P1, RZ, R30, PT ;  /* 0x0000001eff00722a */ /* 0x002fe2000390f000 */
[----:B------:R-:W-:Y:S01]  /*0630*/  IMAD.MOV.U32 R35, RZ, RZ, R30 ;  /* 0x000000ffff237224 */ /* 0x000fe200078e001e */
[----:B------:R-:W-:Y:S01]  /*0640*/  MOV R30, RZ ;  /* 0x000000ff001e7202 */ /* 0x000fe20000000f00 */
[----:B------:R-:W1:Y:S03]  /*0650*/  I2F.F64 R24, R24 ;  /* 0x0000001800187312 */ /* 0x000e660000201c00 */
[----:B------:R-:W-:Y:S01]  /*0660*/  SEL R30, R30, R35, P0 ;  /* 0x000000231e1e7207 */ /* 0x000fe20000000000 */
[----:B------:R-:W-:Y:S01]  /*0670*/  IMAD.U32 R37, RZ, RZ, UR11 ;  /* 0x0000000bff257e24 */ /* 0x000fe2000f8e00ff */
[----:B------:R-:W-:-:S02]  /*0680*/  FSEL R39, R18, R31, P0 ;  /* 0x0000001f12277208 */ /* 0x000fc40000000000 */
[----:B------:R-:W-:Y:S01]  /*0690*/  MOV R36, UR10 ;  /* 0x0000000a00247c02 */ /* 0x000fe20008000f00 */
[----:B------:R-:W3:Y:S01]  /*06a0*/  MUFU.RCP64H R21, UR11 ;  /* 0x0000000b00157d08 */ /* 0x000ee20008001800 */
[----:B0-----:R-:W-:Y:S01]  /*06b0*/  DSETP.MAX.AND P6, P2, RZ, R28, PT ;  /* 0x0000001cff00722a */ /* 0x001fe20003acf000 */
[----:B------:R-:W-:Y:S01]  /*06c0*/  IMAD.MOV.U32 R41, RZ, RZ, R28 ;  /* 0x000000ffff297224 */ /* 0x000fe200078e001c */
[----:B------:R-:W-:Y:S01]  /*06d0*/  @P1 LOP3.LUT R39, R31, 0x80000, RZ, 0xfc, !PT ;  /* 0x000800001f271812 */ /* 0x000fe200078efcff */
[----:B------:R-:W-:-:S03]  /*06e0*/  IMAD.MOV.U32 R43, RZ, RZ, R29 ;  /* 0x000000ffff2b7224 */ /* 0x000fc600078e001d */
[----:B------:R-:W-:Y:S01]  /*06f0*/  MOV R31, R39 ;  /* 0x00000027001f7202 */ /* 0x000fe20000000f00 */
[----:B------:R-:W0:Y:S01]  /*0700*/  I2F.F64.U32 R34, R34 ;  /* 0x0000002200227312 */ /* 0x000e220000201800 */
[----:B-1----:R-:W-:Y:S01]  /*0710*/  DSETP.MAX.AND P0, P1, RZ, R24, PT ;  /* 0x00000018ff00722a */ /* 0x002fe2000390f000 */
[----:B------:R-:W-:Y:S02]  /*0720*/  IMAD.MOV.U32 R18, RZ, RZ, R24 ;  /* 0x000000ffff127224 */ /* 0x000fe400078e0018 */
[----:B------:R-:W-:Y:S01]  /*0730*/  IMAD.MOV.U32 R24, RZ, RZ, RZ ;  /* 0x000000ffff187224 */ /* 0x000fe200078e00ff */
[----:B------:R-:W-:Y:S01]  /*0740*/  DSETP.GT.AND P5, PT, R30, R16, PT ;  /* 0x000000101e00722a */ /* 0x000fe20003fa4000 */
[----:B------:R-:W-:Y:S02]  /*0750*/  IMAD.MOV.U32 R15, RZ, RZ, R25 ;  /* 0x000000ffff0f7224 */ /* 0x000fe400078e0019 */
[----:B------:R1:W4:Y:S01]  /*0760*/  I2F.F64 R28, R19 ;  /* 0x00000013001c7312 */ /* 0x0003220000201c00 */
[----:B---3--:R-:W-:Y:S01]  /*0770*/  DFMA R36, R20, -R36, 1 ;  /* 0x3ff000001424742b */ /* 0x008fe20000000824 */
[----:B------:R-:W-:-:S02]  /*0780*/  SEL R24, R24, R41, P6 ;  /* 0x0000002918187207 */ /* 0x000fc40003000000 */
[----:B------:R-:W-:Y:S02]  /*0790*/  FSEL R30, R16, R30, P5 ;  /* 0x0000001e101e7208 */ /* 0x000fe40002800000 */
[----:B------:R-:W-:Y:S01]  /*07a0*/  MOV R16, RZ ;  /* 0x000000ff00107202 */ /* 0x000fe20000000f00 */
[----:B0-----:R-:W-:Y:S01]  /*07b0*/  DSETP.MAX.AND P3, P4, RZ, R34, PT ;  /* 0x00000022ff00722a */ /* 0x001fe20003c6f000 */
[----:B------:R-:W-:Y:S01]  /*07c0*/  MOV R39, R34 ;  /* 0x0000002200277202 */ /* 0x000fe20000000f00 */
[----:B------:R-:W-:Y:S01]  /*07d0*/  DFMA R36, R36, R36, R36 ;  /* 0x000000242424722b */ /* 0x000fe20000000024 */
[----:B------:R-:W-:Y:S01]  /*07e0*/  IMAD.MOV.U32 R45, RZ, RZ, R35 ;  /* 0x000000ffff2d7224 */ /* 0x000fe200078e0023 */
[----:B------:R-:W-:Y:S01]  /*07f0*/  MOV R34, UR10 ;  /* 0x0000000a00227c02 */ /* 0x000fe20008000f00 */
[----:B------:R-:W-:Y:S01]  /*0800*/  IMAD.U32 R35, RZ, RZ, UR11 ;  /* 0x0000000bff237e24 */ /* 0x000fe2000f8e00ff */
[----:B------:R-:W-:Y:S01]  /*0810*/  FSEL R31, R17, R31, P5 ;  /* 0x0000001f111f7208 */ /* 0x000fe20002800000 */
[----:B-1----:R-:W-:Y:S01]  /*0820*/  IMAD.MOV.U32 R19, RZ, RZ, RZ ;  /* 0x000000ffff137224 */ /* 0x002fe200078e00ff */
[C---:B------:R-:W-:Y:S01]  /*0830*/  FSEL R25, R16.reuse, R43, P6 ;  /* 0x0000002b10197208 */ /* 0x040fe20003000000 */
[----:B----4-:R-:W-:Y:S01]  /*0840*/  DSETP.MAX.AND P5, P6, RZ, R28, PT ;  /* 0x0000001cff00722a */ /* 0x010fe20003eaf000 */
[----:B------:R-:W-:Y:S01]  /*0850*/  @P2 LOP3.LUT R25, R43, 0x80000, RZ, 0xfc, !PT ;  /* 0x000800002b192812 */ /* 0x000fe200078efcff */
[----:B------:R-:W-:Y:S01]  /*0860*/  DFMA R20, R20, R36, R20 ;  /* 0x000000241414722b */ /* 0x000fe20000000014 */
[----:B------:R-:W-:Y:S01]  /*0870*/  IMAD.MOV.U32 R17, RZ, RZ, R28 ;  /* 0x000000ffff117224 */ /* 0x000fe200078e001c */
[----:B------:R0:W-:Y:S01]  /*0880*/  F2I.F64.TRUNC R51, R30 ;  /* 0x0000001e00337311 */ /* 0x0001e2000030d100 */
[----:B------:R-:W-:Y:S01]  /*0890*/  IMAD.MOV.U32 R22, RZ, RZ, R29 ;  /* 0x000000ffff167224 */ /* 0x000fe200078e001d */
[C---:B------:R-:W-:Y:S01]  /*08a0*/  FSEL R29, R16.reuse, R45, P3 ;  /* 0x0000002d101d7208 */ /* 0x040fe20001800000 */
[----:B------:R-:W-:Y:S01]  /*08b0*/  DSETP.GT.AND P2, PT, R24, R4, PT ;  /* 0x000000041800722a */ /* 0x000fe20003f44000 */
[----:B------:R-:W-:Y:S01]  /*08c0*/  SEL R16, R16, R17, P5 ;  /* 0x0000001110107207 */ /* 0x000fe20002800000 */
[----:B------:R-:W-:Y:S01]  /*08d0*/  IMAD.MOV.U32 R28, RZ, RZ, RZ ;  /* 0x000000ffff1c7224 */ /* 0x000fe200078e00ff */
[----:B------:R-:W-:Y:S01]  /*08e0*/  DFMA R34, R20, -R34, 1 ;  /* 0x3ff000001422742b */ /* 0x000fe20000000822 */
[----:B------:R-:W-:-:S02]  /*08f0*/  MOV R17, RZ ;  /* 0x000000ff00117202 */ /* 0x000fc40000000f00 */
[----:B------:R-:W-:Y:S02]  /*0900*/  FSEL R52, R4, R24, P2 ;  /* 0x0000001804347208 */ /* 0x000fe40001000000 */
[----:B------:R-:W-:Y:S02]  /*0910*/  FSEL R53, R5, R25, P2 ;  /* 0x0000001905357208 */ /* 0x000fe40001000000 */
[----:B------:R-:W-:Y:S01]  /*0920*/  FSEL R17, R17, R22, P5 ;  /* 0x0000001611117208 */ /* 0x000fe20002800000 */
[----:B------:R-:W-:Y:S01]  /*0930*/  DFMA R20, R20, R34, R20 ;  /* 0x000000221414722b */ /* 0x000fe20000000014 */
[----:B------:R-:W-:Y:S01]  /*0940*/  @P6 LOP3.LUT R17, R22, 0x80000, RZ, 0xfc, !PT ;  /* 0x0008000016116812 */ /* 0x000fe200078efcff */
[----:B------:R-:W-:Y:S01]  /*0950*/  F2I.F64.TRUNC R52, R52 ;  /* 0x0000003400347311 */ /* 0x000fe2000030d100 */
[----:B------:R-:W-:Y:S02]  /*0960*/  SEL R28, R28, R39, P3 ;  /* 0x000000271c1c7207 */ /* 0x000fe40001800000 */
[----:B------:R-:W-:-:S02]  /*0970*/  @P4 LOP3.LUT R29, R45, 0x80000, RZ, 0xfc, !PT ;  /* 0x000800002d1d4812 */ /* 0x000fc400078efcff */
[----:B------:R-:W-:Y:S01]  /*0980*/  SEL R18, R19, R18, P0 ;  /* 0x0000001213127207 */ /* 0x000fe20000000000 */
[----:B------:R-:W-:-:S03]  /*0990*/  DSETP.GT.AND P2, PT, R16, R6, PT ;  /* 0x000000061000722a */ /* 0x000fc60003f44000 */
[----:B------:R-:W-:-:S03]  /*09a0*/  DSETP.GT.AND P3, PT, R28, R6, PT ;  /* 0x000000061c00722a */ /* 0x000fc60003f64000 */
[C---:B------:R-:W-:Y:S02]  /*09b0*/  FSEL R16, R6.reuse, R16, P2 ;  /* 0x0000001006107208 */ /* 0x040fe40001000000 */
[C---:B------:R-:W-:Y:S02]  /*09c0*/  FSEL R17, R7.reuse, R17, P2 ;  /* 0x0000001107117208 */ /* 0x040fe40001000000 */
[----:B------:R-:W-:Y:S02]  /*09d0*/  FSEL R28, R6, R28, P3 ;  /* 0x0000001c061c7208 */ /* 0x000fe40001800000 */
[----:B------:R-:W-:Y:S01]  /*09e0*/  FSEL R29, R7, R29, P3 ;  /* 0x0000001d071d7208 */ /* 0x000fe20001800000 */
[----:B------:R-:W-:Y:S01]  /*09f0*/  F2I.F64.TRUNC R16, R16 ;  /* 0x0000001000107311 */ /* 0x000fe2000030d100 */
[----:B--2---:R-:W-:Y:S01]  /*0a00*/  DADD R26, R8, -R26 ;  /* 0x00000000081a7229 */ /* 0x004fe2000000081a */
[----:B------:R-:W-:-:S05]  /*0a10*/  IMAD.MOV.U32 R8, RZ, RZ, RZ ;  /* 0x000000ffff087224 */ /* 0x000fca00078e00ff */
[----:B0-----:R-:W-:Y:S02]  /*0a20*/  FSEL R31, R8, R15, P0 ;  /* 0x0000000f081f7208 */ /* 0x001fe40000000000 */
[----:B------:R-:W-:Y:S01]  /*0a30*/  DMUL R8, R26, R20 ;  /* 0x000000141a087228 */ /* 0x000fe20000000000 */
[----:B------:R-:W-:Y:S02]  /*0a40*/  @P1 LOP3.LUT R31, R15, 0x80000, RZ, 0xfc, !PT ;  /* 0x000800000f1f1812 */ /* 0x000fe400078efcff */
[----:B------:R-:W0:Y:S01]  /*0a50*/  F2I.F64.TRUNC R15, R28 ;  /* 0x0000001c000f7311 */ /* 0x000e22000030d100 */
[----:B------:R-:W-:Y:S02]  /*0a60*/  FSETP.GEU.AND P1, PT, |R27|, 6.5827683646048100446e-37, PT ;  /* 0x036000001b00780b */ /* 0x000fe40003f2e200 */
[----:B------:R-:W-:Y:S02]  /*0a70*/  MOV R19, R31 ;  /* 0x0000001f00137202 */ /* 0x000fe40000000f00 */
[----:B------:R-:W-:-:S04]  /*0a80*/  DFMA R24, R8, -UR10, R26 ;  /* 0x8000000a08187c2b */ /* 0x000fc8000800001a */
[----:B------:R-:W-:-:S04]  /*0a90*/  DSETP.GT.AND P0, PT, R18, R4, PT ;  /* 0x000000041200722a */ /* 0x000fc80003f04000 */
[----:B------:R-:W-:Y:S02]  /*0aa0*/  DFMA R8, R20, R24, R8 ;  /* 0x000000181408722b */ /* 0x000fe40000000008 */
[----:B------:R-:W-:Y:S01]  /*0ab0*/  FSEL R4, R4, R18, P0 ;  /* 0x0000001204047208 */ /* 0x000fe20000000000 */
[--C-:B0-----:R-:W-:Y:S01]  /*0ac0*/  IMAD R48, R15, UR13, R51.reuse ;  /* 0x0000000d0f307c24 */ /* 0x101fe2000f8e0233 */
[----:B------:R-:W-:Y:S01]  /*0ad0*/  FSEL R5, R5, R19, P0 ;  /* 0x0000001305057208 */ /* 0x000fe20000000000 */
[--C-:B------:R-:W-:Y:S02]  /*0ae0*/  IMAD R19, R12, UR13, R51.reuse ;  /* 0x0000000d0c137c24 */ /* 0x100fe4000f8e0233 */
[----:B------:R-:W-:Y:S01]  /*0af0*/  IMAD R51, R16, UR13, R51 ;  /* 0x0000000d10337c24 */ /* 0x000fe2000f8e0233 */
[----:B------:R-:W0:Y:S01]  /*0b00*/  F2I.F64.TRUNC R47, R4 ;  /* 0x00000004002f7311 */ /* 0x000e22000030d100 */
[C---:B------:R-:W-:Y:S02]  /*0b10*/  IMAD R17, R19.reuse, UR12, R0 ;  /* 0x0000000c13117c24 */ /* 0x040fe4000f8e0200 */
[----:B------:R-:W-:Y:S01]  /*0b20*/  FFMA R6, RZ, UR11, R9 ;  /* 0x0000000bff067c23 */ /* 0x000fe20008000009 */
[----:B------:R-:W-:-:S02]  /*0b30*/  IMAD R18, R19, UR12, R52 ;  /* 0x0000000c13127c24 */ /* 0x000fc4000f8e0234 */
[--C-:B------:R-:W-:Y:S02]  /*0b40*/  IMAD R20, R48, UR12, R0.reuse ;  /* 0x0000000c30147c24 */ /* 0x100fe4000f8e0200 */
[----:B------:R-:W-:Y:S01]  /*0b50*/  FSETP.GT.AND P0, PT, |R6|, 1.469367938527859385e-39, PT ;  /* 0x001000000600780b */ /* 0x000fe20003f04200 */
[----:B------:R-:W-:Y:S02]  /*0b60*/  IMAD R21, R51, UR12, R0 ;  /* 0x0000000c33157c24 */ /* 0x000fe4000f8e0200 */
[----:B0-----:R-:W-:-:S10]  /*0b70*/  IMAD R19, R19, UR12, R47 ;  /* 0x0000000c13137c24 */ /* 0x001fd4000f8e022f */
[----:B------:R-:W-:Y:S05]  /*0b80*/  @P0 BRA P1, `(.L_x_99) ;  /* 0x00000000002c0947 */ /* 0x000fea0000800000 */
[----:B------:R-:W-:Y:S01]  /*0b90*/  IMAD.U32 R5, RZ, RZ, UR11 ;  /* 0x0000000bff057e24 */ /* 0x000fe2000f8e00ff */
[----:B------:R-:W-:Y:S01]  /*0ba0*/  MOV R4, UR10 ;  /* 0x0000000a00047c02 */ /* 0x000fe20008000f00 */
[----:B------:R-:W-:Y:S01]  /*0bb0*/  IMAD.U32 R29, RZ, RZ, UR11 ;  /* 0x0000000bff1d7e24 */ /* 0x000fe2000f8e00ff */
[----:B------:R-:W-:Y:S01]  /*0bc0*/  MOV R12, 0xc20 ;  /* 0x00000c20000c7802 */ /* 0x000fe20000000f00 */
[----:B------:R-:W-:Y:S01]  /*0bd0*/  IMAD.MOV.U32 R25, RZ, RZ, R26 ;  /* 0x000000ffff197224 */ /* 0x000fe200078e001a */
[----:B------:R-:W-:Y:S01]  /*0be0*/  MOV R26, R27 ;  /* 0x0000001b001a7202 */ /* 0x000fe20000000f00 */
[----:B------:R-:W-:Y:S02]  /*0bf0*/  IMAD.U32 R28, RZ, RZ, UR10 ;  /* 0x0000000aff1c7e24 */ /* 0x000fe4000f8e00ff */
[----:B------:R-:W-:-:S07]  /*0c00*/  IMAD.MOV.U32 R29, RZ, RZ, R5 ;  /* 0x000000ffff1d7224 */ /* 0x000fce00078e0005 */
[----:B------:R-:W-:Y:S05]  /*0c10*/  CALL.REL.NOINC `($__internal_2_$__cuda_sm20_div_rn_f64_full) ;  /* 0x0000003c00147944 */ /* 0x000fea0003c00000 */
[----:B------:R-:W-:Y:S01]  /*0c20*/  IMAD.MOV.U32 R8, RZ, RZ, R26 ;  /* 0x000000ffff087224 */ /* 0x000fe200078e001a */
[----:B------:R-:W-:-:S07]  /*0c30*/  MOV R9, R25 ;  /* 0x0000001900097202 */ /* 0x000fce0000000f00 */
.L_x_99:
[----:B------:R-:W-:Y:S05]  /*0c40*/  BSYNC.RECONVERGENT B1 ;  /* 0x0000000000017941 */ /* 0x000fea0003800200 */
.L_x_98:
        /* <DEDUP_REMOVED lines=33> */
[----:B------:R-:W-:Y:S01]  /*0e60*/  MOV R29, R7 ;  /* 0x00000007001d7202 */ /* 0x000fe20000000f00 */
[----:B------:R-:W-:Y:S01]  /*0e70*/  IMAD.MOV.U32 R25, RZ, RZ, R4 ;  /* 0x000000ffff197224 */ /* 0x000fe200078e0004 */
[----:B------:R-:W-:Y:S01]  /*0e80*/  MOV R12, 0xeb0 ;  /* 0x00000eb0000c7802 */ /* 0x000fe20000000f00 */
[----:B------:R-:W-:-:S07]  /*0e90*/  IMAD.MOV.U32 R26, RZ, RZ, R5 ;  /* 0x000000ffff1a7224 */ /* 0x000fce00078e0005 */
[----:B------:R-:W-:Y:S05]  /*0ea0*/  CALL.REL.NOINC `($__internal_2_$__cuda_sm20_div_rn_f64_full) ;  /* 0x0000003800707944 */ /* 0x000fea0003c00000 */
[----:B------:R-:W-:Y:S02]  /*0eb0*/  IMAD.MOV.U32 R6, RZ, RZ, R26 ;  /* 0x000000ffff067224 */ /* 0x000fe400078e001a */
[----:B------:R-:W-:-:S07]  /*0ec0*/  IMAD.MOV.U32 R7, RZ, RZ, R25 ;  /* 0x000000ffff077224 */ /* 0x000fce00078e0019 */
.L_x_101:
[----:B------:R-:W-:Y:S05]  /*0ed0*/  BSYNC.RECONVERGENT B1 ;  /* 0x0000000000017941 */ /* 0x000fea0003800200 */
.L_x_100:
        /* <DEDUP_REMOVED lines=32> */
[----:B------:R-:W-:Y:S01]  /*10e0*/  MOV R25, R26 ;  /* 0x0000001a00197202 */ /* 0x000fe20000000f00 */
[----:B------:R-:W-:Y:S01]  /*10f0*/  IMAD.U32 R4, RZ, RZ, UR14 ;  /* 0x0000000eff047e24 */ /* 0x000fe2000f8e00ff */
[----:B------:R-:W-:Y:S01]  /*1100*/  MOV R12, 0x1140 ;  /* 0x00001140000c7802 */ /* 0x000fe20000000f00 */
[----:B------:R-:W-:Y:S02]  /*1110*/  IMAD.MOV.U32 R26, RZ, RZ, R27 ;  /* 0x000000ffff1a7224 */ /* 0x000fe400078e001b */
[----:B------:R-:W-:-:S07]  /*1120*/  IMAD.MOV.U32 R29, RZ, RZ, R5 ;  /* 0x000000ffff1d7224 */ /* 0x000fce00078e0005 */
[----:B------:R-:W-:Y:S05]  /*1130*/  CALL.REL.NOINC `($__internal_2_$__cuda_sm20_div_rn_f64_full) ;  /* 0x0000003400cc7944 */ /* 0x000fea0003c00000 */
[----:B------:R-:W-:Y:S01]  /*1140*/  MOV R4, R26 ;  /* 0x0000001a00047202 */ /* 0x000fe20000000f00 */
[----:B------:R-:W-:-:S07]  /*1150*/  IMAD.MOV.U32 R5, RZ, RZ, R25 ;  /* 0x000000ffff057224 */ /* 0x000fce00078e0019 */
.L_x_103:
[----:B------:R-:W-:Y:S05]  /*1160*/  BSYNC.RECONVERGENT B1 ;  /* 0x0000000000017941 */ /* 0x000fea0003800200 */
.L_x_102:
[----:B------:R-:W-:Y:S01]  /*1170*/  DMUL R24, R6, R6 ;  /* 0x0000000606187228 */ /* 0x000fe20000000000 */
[----:B------:R-:W-:Y:S07]  /*1180*/  BSSY.RECONVERGENT B0, `(.L_x_104) ;  /* 0x0000015000007945 */ /* 0x000fee0003800200 */
[----:B------:R-:W-:-:S08]  /*1190*/  DFMA R24, R8, R8, R24 ;  /* 0x000000080818722b */ /* 0x000fd00000000018 */
[----:B------:R-:W-:Y:S01]  /*11a0*/  DFMA R30, R4, R4, R24 ;  /* 0x00000004041e722b */ /* 0x000fe20000000018 */
[----:B------:R-:W-:Y:S01]  /*11b0*/  MOV R24, 0x0 ;  /* 0x0000000000187802 */ /* 0x000fe20000000f00 */
[----:B------:R-:W-:-:S04]  /*11c0*/  IMAD.MOV.U32 R25, RZ, RZ, 0x3fd80000 ;  /* 0x3fd80000ff197424 */ /* 0x000fc800078e00ff */
        /* <DEDUP_REMOVED lines=14> */
[----:B------:R-:W-:-:S07]  /*12b0*/  MOV R12, 0x12d0 ;  /* 0x000012d0000c7802 */ /* 0x000fce0000000f00 */
[----:B------:R-:W-:Y:S05]  /*12c0*/  CALL.REL.NOINC `($__internal_3_$__cuda_sm20_dsqrt_rn_f64_mediumpath_v1) ;  /* 0x0000003800f87944 */ /* 0x000fea0003c00000 */
.L_x_105:
[----:B------:R-:W-:Y:S05]  /*12d0*/  BSYNC.RECONVERGENT B0 ;  /* 0x0000000000007941 */ /* 0x000fea0003800200 */
.L_x_104:
[----:B------:R-:W-:Y:S01]  /*12e0*/  UMOV UR4, 0x86a12b9b ;  /* 0x86a12b9b00047882 */ /* 0x000fe20000000000 */
[----:B------:R-:W-:Y:S01]  /*12f0*/  UMOV UR5, 0x3d06849b ;  /* 0x3d06849b00057882 */ /* 0x000fe20000000000 */
[----:B------:R-:W0:Y:S01]  /*1300*/  LDC.64 R30, c[0x0][0x380] ;  /* 0x0000e000ff1e7b82 */ /* 0x000e220000000a00 */
[----:B------:R-:W-:Y:S01]  /*1310*/  DSETP.GEU.AND P0, PT, R44, UR4, PT ;  /* 0x000000042c007e2a */ /* 0x000fe2000bf0e000 */
[----:B------:R-:W-:Y:S01]  /*1320*/  FSETP.GEU.AND P1, PT, |R9|, 6.5827683646048100446e-37, PT ;  /* 0x036000000900780b */ /* 0x000fe20003f2e200 */
[----:B------:R-:W-:Y:S04]  /*1330*/  BSSY.RECONVERGENT B1, `(.L_x_106) ;  /* 0x0000023000017945 */ /* 0x000fe80003800200 */
[----:B------:R-:W-:Y:S01]  /*1340*/  FSEL R35, R45, 0.032841306179761886597, P0 ;  /* 0x3d06849b2d237808 */ /* 0x000fe20000000000 */
[----:B------:R-:W1:Y:S01]  /*1350*/  LDC.64 R28, c[0x0][0x388] ;  /* 0x0000e200ff1c7b82 */ /* 0x000e620000000a00 */
[----:B------:R-:W-:Y:S01]  /*1360*/  FSEL R34, R44, -6.0625541432089980904e-35, P0 ;  /* 0x86a12b9b2c227808 */ /* 0x000fe20000000000 */
[----:B------:R-:W-:Y:S01]  /*1370*/  IMAD.MOV.U32 R44, RZ, RZ, 0x1 ;  /* 0x00000001ff2c7424 */ /* 0x000fe200078e00ff */
[----:B------:R-:W2:Y:S05]  /*1380*/  MUFU.RCP64H R45, R35 ;  /* 0x00000023002d7308 */ /* 0x000eaa0000001800 */
[----:B------:R-:W3:Y:S01]  /*1390*/  LDC.64 R26, c[0x0][0x398] ;  /* 0x0000e600ff1a7b82 */ /* 0x000ee20000000a00 */
[----:B0-----:R-:W-:Y:S01]  /*13a0*/  IMAD.WIDE R30, R17, 0x8, R30 ;  /* 0x00000008111e7825 */ /* 0x001fe200078e021e */
[----:B--2---:R-:W-:-:S04]  /*13b0*/  DFMA R24, -R34, R44, 1 ;  /* 0x3ff000002218742b */ /* 0x004fc8000000012c */
[----:B------:R0:W-:Y:S01]  /*13c0*/  STG.E.64 desc[UR8][R30.64], R8 ;  /* 0x000000081e007986 */ /* 0x0001e2000c101b08 */
[----:B-1----:R-:W-:-:S03]  /*13d0*/  IMAD.WIDE R28, R17, 0x8, R28 ;  /* 0x00000008111c7825 */ /* 0x002fc600078e021c */
[----:B------:R-:W-:Y:S02]  /*13e0*/  DFMA R24, R24, R24, R24 ;  /* 0x000000181818722b */ /* 0x000fe40000000018 */
[----:B------:R0:W-:Y:S01]  /*13f0*/  STG.E.64 desc[UR8][R28.64], R6 ;  /* 0x000000061c007986 */ /* 0x0001e2000c101b08 */
[----:B---3--:R-:W-:-:S05]  /*1400*/  IMAD.WIDE R26, R17, 0x8, R26 ;  /* 0x00000008111a7825 */ /* 0x008fca00078e021a */
[----:B------:R-:W-:Y:S02]  /*1410*/  DFMA R44, R44, R24, R44 ;  /* 0x000000182c2c722b */ /* 0x000fe4000000002c */
[----:B------:R-:W1:Y:S06]  /*1420*/  LDC.64 R24, c[0x0][0x390] ;  /* 0x0000e400ff187b82 */ /* 0x000e6c0000000a00 */
[----:B------:R-:W-:-:S08]  /*1430*/  DFMA R56, -R34, R44, 1 ;  /* 0x3ff000002238742b */ /* 0x000fd0000000012c */
[----:B------:R-:W-:-:S08]  /*1440*/  DFMA R56, R44, R56, R44 ;  /* 0x000000382c38722b */ /* 0x000fd0000000002c */
[----:B------:R-:W-:Y:S01]  /*1450*/  DMUL R54, R56, R8 ;  /* 0x0000000838367228 */ /* 0x000fe20000000000 */
[----:B-1----:R-:W-:-:S05]  /*1460*/  IMAD.WIDE R24, R17, 0x8, R24 ;  /* 0x0000000811187825 */ /* 0x002fca00078e0218 */
[----:B------:R0:W-:Y:S02]  /*1470*/  STG.E.64 desc[UR8][R24.64], R4 ;  /* 0x0000000418007986 */ /* 0x0001e4000c101b08 */
[----:B------:R-:W-:Y:S02]  /*1480*/  DFMA R44, -R34, R54, R8 ;  /* 0x00000036222c722b */ /* 0x000fe40000000108 */
[----:B------:R0:W-:Y:S06]  /*1490*/  STG.E.64 desc[UR8][R26.64], R34 ;  /* 0x000000221a007986 */ /* 0x0001ec000c101b08 */
[----:B------:R-:W-:-:S10]  /*14a0*/  DFMA R44, R56, R44, R54 ;  /* 0x0000002c382c722b */ /* 0x000fd40000000036 */
[----:B------:R-:W-:-:S05]  /*14b0*/  FFMA R12, RZ, R35, R45 ;  /* 0x00000023ff0c7223 */ /* 0x000fca000000002d */
[----:B------:R-:W-:-:S13]  /*14c0*/  FSETP.GT.AND P0, PT, |R12|, 1.469367938527859385e-39, PT ;  /* 0x001000000c00780b */ /* 0x000fda0003f04200 */
[----:B0-----:R-:W-:Y:S05]  /*14d0*/  @P0 BRA P1, `(.L_x_107) ;  /* 0x0000000000200947 */ /* 0x001fea0000800000 */
[----:B------:R-:W-:Y:S01]  /*14e0*/  IMAD.MOV.U32 R25, RZ, RZ, R8 ;  /* 0x000000ffff197224 */ /* 0x000fe200078e0008 */
[----:B------:R-:W-:Y:S01]  /*14f0*/  MOV R26, R9 ;  /* 0x00000009001a7202 */ /* 0x000fe20000000f00 */
[----:B------:R-:W-:Y:S01]  /*1500*/  IMAD.MOV.U32 R28, RZ, RZ, R34 ;  /* 0x000000ffff1c7224 */ /* 0x000fe200078e0022 */
[----:B------:R-:W-:Y:S01]  /*1510*/  MOV R12, 0x1540 ;  /* 0x00001540000c7802 */ /* 0x000fe20000000f00 */
[----:B------:R-:W-:-:S07]  /*1520*/  IMAD.MOV.U32 R29, RZ, RZ, R35 ;  /* 0x000000ffff1d7224 */ /* 0x000fce00078e0023 */
[----:B------:R-:W-:Y:S05]  /*1530*/  CALL.REL.NOINC `($__internal_2_$__cuda_sm20_div_rn_f64_full) ;  /* 0x0000003000cc7944 */ /* 0x000fea0003c00000 */
[----:B------:R-:W-:Y:S01]  /*1540*/  MOV R44, R26 ;  /* 0x0000001a002c7202 */ /* 0x000fe20000000f00 */
[----:B------:R-:W-:-:S07]  /*1550*/  IMAD.MOV.U32 R45, RZ, RZ, R25 ;  /* 0x000000ffff2d7224 */ /* 0x000fce00078e0019 */
.L_x_107:
[----:B------:R-:W-:Y:S05]  /*1560*/  BSYNC.RECONVERGENT B1 ;  /* 0x0000000000017941 */ /* 0x000fea0003800200 */
.L_x_106:
[----:B------:R-:W0:Y:S01]  /*1570*/  MUFU.RCP64H R25, R35 ;  /* 0x0000002300197308 */ /* 0x000e220000001800 */
[----:B------:R-:W-:Y:S01]  /*1580*/  IMAD.MOV.U32 R24, RZ, RZ, 0x1 ;  /* 0x00000001ff187424 */ /* 0x000fe200078e00ff */
[----:B------:R-:W1:Y:S01]  /*1590*/  LDC.64 R26, c[0x0][0x3a0] ;  /* 0x0000e800ff1a7b82 */ /* 0x000e620000000a00 */
[----:B------:R-:W-:Y:S01]  /*15a0*/  FSETP.GEU.AND P1, PT, |R7|, 6.5827683646048100446e-37, PT ;  /* 0x036000000700780b */ /* 0x000fe20003f2e200 */
[----:B------:R-:W-:Y:S03]  /*15b0*/  BSSY.RECONVERGENT B1, `(.L_x_108) ;  /* 0x0000015000017945 */ /* 0x000fe60003800200 */
[----:B0-----:R-:W-:-:S08]  /*15c0*/  DFMA R28, -R34, R24, 1 ;  /* 0x3ff00000221c742b */ /* 0x001fd00000000118 */
[----:B------:R-:W-:Y:S01]  /*15d0*/  DFMA R28, R28, R28, R28 ;  /* 0x0000001c1c1c722b */ /* 0x000fe2000000001c */
[----:B-1----:R-:W-:-:S05]  /*15e0*/  IMAD.WIDE R26, R17, 0x8, R26 ;  /* 0x00000008111a7825 */ /* 0x002fca00078e021a */
[----:B------:R0:W-:Y:S02]  /*15f0*/  STG.E.64 desc[UR8][R26.64], R44 ;  /* 0x0000002c1a007986 */ /* 0x0001e4000c101b08 */
        /* <DEDUP_REMOVED lines=8> */
[----:B0-----:R-:W-:Y:S05]  /*1680*/  @P0 BRA P1, `(.L_x_109) ;  /* 0x00000000001c0947 */ /* 0x001fea0000800000 */
[----:B------:R-:W-:Y:S01]  /*1690*/  MOV R25, R6 ;  /* 0x0000000600197202 */ /* 0x000fe20000000f00 */
[----:B------:R-:W-:Y:S01]  /*16a0*/  IMAD.MOV.U32 R26, RZ, RZ, R7 ;  /* 0x000000ffff1a7224 */ /* 0x000fe200078e0007 */
[----:B------:R-:W-:Y:S01]  /*16b0*/  MOV R29, R35 ;  /* 0x00000023001d7202 */ /* 0x000fe20000000f00 */
[----:B------:R-:W-:Y:S01]  /*16c0*/  IMAD.MOV.U32 R28, RZ, RZ, R34 ;  /* 0x000000ffff1c7224 */ /* 0x000fe200078e0022 */
[----:B------:R-:W-:-:S07]  /*16d0*/  MOV R12, 0x16f0 ;  /* 0x000016f0000c7802 */ /* 0x000fce0000000f00 */
[----:B------:R-:W-:Y:S05]  /*16e0*/  CALL.REL.NOINC `($__internal_2_$__cuda_sm20_div_rn_f64_full) ;  /* 0x0000003000607944 */ /* 0x000fea0003c00000 */
[----:B------:R-:W-:-:S07]  /*16f0*/  IMAD.MOV.U32 R24, RZ, RZ, R26 ;  /* 0x000000ffff187224 */ /* 0x000fce00078e001a */
.L_x_109:
[----:B------:R-:W-:Y:S05]  /*1700*/  BSYNC.RECONVERGENT B1 ;  /* 0x0000000000017941 */ /* 0x000fea0003800200 */
.L_x_108:
        /* <DEDUP_REMOVED lines=25> */
.L_x_111:
[----:B------:R-:W-:Y:S05]  /*18a0*/  BSYNC.RECONVERGENT B1 ;  /* 0x0000000000017941 */ /* 0x000fea0003800200 */
.L_x_110:
[----:B------:R-:W0:Y:S01]  /*18b0*/  LDC.64 R28, c[0x0][0x3b0] ;  /* 0x0000ec00ff1c7b82 */ /* 0x000e220000000a00 */
[----:B------:R-:W1:Y:S07]  /*18c0*/  LDCU.64 UR4, c[0x0][0x420] ;  /* 0x00008400ff0477ac */ /* 0x000e6e0008000a00 */
[----:B------:R-:W2:Y:S08]  /*18d0*/  LDC.64 R24, c[0x0][0x410] ;  /* 0x00010400ff187b82 */ /* 0x000eb00000000a00 */
[----:B------:R-:W3:Y:S01]  /*18e0*/  LDC.64 R44, c[0x0][0x430] ;  /* 0x00010c00ff2c7b82 */ /* 0x000ee20000000a00 */
[----:B0-----:R-:W-:-:S05]  /*18f0*/  IMAD.WIDE R28, R17, 0x8, R28 ;  /* 0x00000008111c7825 */ /* 0x001fca00078e021c */
[----:B------:R0:W-:Y:S01]  /*1900*/  STG.E.64 desc[UR8][R28.64], R26 ;  /* 0x0000001a1c007986 */ /* 0x0001e2000c101b08 */
[----:B--2---:R-:W-:-:S03]  /*1910*/  IMAD.WIDE R24, R17, 0x8, R24 ;  /* 0x0000000811187825 */ /* 0x004fc600078e0218 */
[----:B------:R2:W4:Y:S04]  /*1920*/  LDG.E.64 R30, desc[UR8][R2.64] ;  /* 0x00000008021e7981 */ /* 0x000528000c1e1b00 */
[----:B0-----:R-:W5:Y:S04]  /*1930*/  LDG.E.64 R26, desc[UR8][R24.64] ;  /* 0x00000008181a7981 */ /* 0x001f68000c1e1b00 */
[----:B------:R5:W4:Y:S01]  /*1940*/  LDG.E.64 R24, desc[UR8][R32.64] ;  /* 0x0000000820187981 */ /* 0x000b22000c1e1b00 */
[----:B---3--:R-:W-:-:S10]  /*1950*/  DMUL R44, R44, R44 ;  /* 0x0000002c2c2c7228 */ /* 0x008fd40000000000 */
[----:B------:R-:W-:Y:S02]  /*1960*/  R2UR UR17, R45 ;  /* 0x000000002d1172ca */ /* 0x000fe400000e0000 */
[----:B------:R-:W-:-:S11]  /*1970*/  R2UR UR16, R44 ;  /* 0x000000002c1072ca */ /* 0x000fd600000e0000 */
[----:B------:R-:W0:Y:S01]  /*1980*/  MUFU.RCP64H R29, UR17 ;  /* 0x00000011001d7d08 */ /* 0x000e220008001800 */
[----:B--2---:R-:W-:Y:S01]  /*1990*/  MOV R3, UR17 ;  /* 0x0000001100037c02 */ /* 0x004fe20008000f00 */
[----:B------:R-:W-:Y:S02]  /*19a0*/  IMAD.U32 R2, RZ, RZ, UR16 ;  /* 0x00000010ff027e24 */ /* 0x000fe4000f8e00ff */
[----:B------:R-:W-:-:S06]  /*19b0*/  IMAD.MOV.U32 R28, RZ, RZ, 0x1 ;  /* 0x00000001ff1c7424 */ /* 0x000fcc00078e00ff */
[----:B0-----:R-:W-:-:S08]  /*19c0*/  DFMA R2, R28, -R2, 1 ;  /* 0x3ff000001c02742b */ /* 0x001fd00000000802 */
[----:B------:R-:W-:-:S08]  /*19d0*/  DFMA R2, R2, R2, R2 ;  /* 0x000000020202722b */ /* 0x000fd00000000002 */
[----:B------:R-:W-:Y:S01]  /*19e0*/  DFMA R2, R28, R2, R28 ;  /* 0x000000021c02722b */ /* 0x000fe2000000001c */
[----:B-1----:R-:W-:Y:S02]  /*19f0*/  IMAD R45, R15, UR5, R10 ;  /* 0x000000050f2d7c24 */ /* 0x002fe4000f8e020a */
[C-C-:B------:R-:W-:Y:S02]  /*1a00*/  IMAD R22, R23.reuse, UR4, R52.reuse ;  /* 0x0000000417167c24 */ /* 0x140fe4000f8e0234 */
[----:B------:R-:W-:Y:S01]  /*1a10*/  IMAD R50, R48, UR4, R52 ;  /* 0x0000000430327c24 */ /* 0x000fe2000f8e0234 */
[----:B------:R-:W-:Y:S01]  /*1a20*/  BSSY.RECONVERGENT B1, `(.L_x_112) ;  /* 0x0000027000017945 */ /* 0x000fe20003800200 */
[----:B------:R-:W-:Y:S01]  /*1a30*/  IMAD R23, R23, UR4, R47 ;  /* 0x0000000417177c24 */ /* 0x000fe2000f8e022f */
[----:B-----5:R-:W-:Y:S01]  /*1a40*/  DADD R32, R26, R26 ;  /* 0x000000001a207229 */ /* 0x020fe2000000001a */
[----:B------:R-:W-:Y:S01]  /*1a50*/  IMAD.U32 R26, RZ, RZ, UR16 ;  /* 0x00000010ff1a7e24 */ /* 0x000fe2000f8e00ff */
[----:B------:R-:W-:-:S06]  /*1a60*/  MOV R27, UR17 ;  /* 0x00000011001b7c02 */ /* 0x000fcc0008000f00 */
[----:B----4-:R-:W-:Y:S02]  /*1a70*/  DADD R28, R24, -R32 ;  /* 0x00000000181c7229 */ /* 0x010fe40000000820 */
[----:B------:R-:W-:-:S06]  /*1a80*/  DFMA R24, R2, -R26, 1 ;  /* 0x3ff000000218742b */ /* 0x000fcc000000081a */
[----:B------:R-:W-:Y:S02]  /*1a90*/  DADD R26, R28, R30 ;  /* 0x000000001c1a7229 */ /* 0x000fe4000000001e */
[----:B------:R-:W-:-:S08]  /*1aa0*/  DFMA R28, R2, R24, R2 ;  /* 0x00000018021c722b */ /* 0x000fd00000000002 */
[----:B------:R-:W-:-:S08]  /*1ab0*/  DMUL R2, R26, R28 ;  /* 0x0000001c1a027228 */ /* 0x000fd00000000000 */
[----:B------:R-:W-:-:S08]  /*1ac0*/  DFMA R24, R2, -UR16, R26 ;  /* 0x8000001002187c2b */ /* 0x000fd0000800001a */
[----:B------:R-:W-:Y:S01]  /*1ad0*/  DFMA R2, R28, R24, R2 ;  /* 0x000000181c02722b */ /* 0x000fe20000000002 */
[----:B------:R-:W-:-:S09]  /*1ae0*/  FSETP.GEU.AND P1, PT, |R27|, 6.5827683646048100446e-37, PT ;  /* 0x036000001b00780b */ /* 0x000fd20003f2e200 */
[----:B------:R-:W-:-:S05]  /*1af0*/  FFMA R12, RZ, UR17, R3 ;  /* 0x00000011ff0c7c23 */ /* 0x000fca0008000003 */
[----:B------:R-:W-:Y:S01]  /*1b00*/  FSETP.GT.AND P0, PT, |R12|, 1.469367938527859385e-39, PT ;  /* 0x001000000c00780b */ /* 0x000fe20003f04200 */
[--C-:B------:R-:W-:Y:S02]  /*1b10*/  IMAD R25, R15, UR5, R11.reuse ;  /* 0x000000050f197c24 */ /* 0x100fe4000f8e020b */
[C---:B------:R-:W-:Y:S02]  /*1b20*/  IMAD R29, R16.reuse, UR5, R10 ;  /* 0x00000005101d7c24 */ /* 0x040fe4000f8e020a */
[----:B------:R-:W-:Y:S02]  /*1b30*/  IMAD R31, R16, UR5, R11 ;  /* 0x00000005101f7c24 */ /* 0x000fe4000f8e020b */
[C---:B------:R-:W-:Y:S02]  /*1b40*/  IMAD R24, R49.reuse, UR4, R47 ;  /* 0x0000000431187c24 */ /* 0x040fe4000f8e022f */
[--C-:B------:R-:W-:Y:S02]  /*1b50*/  IMAD R49, R49, UR4, R52.reuse ;  /* 0x0000000431317c24 */ /* 0x100fe4000f8e0234 */
[----:B------:R-:W-:-:S02]  /*1b60*/  IMAD R52, R51, UR4, R52 ;  /* 0x0000000433347c24 */ /* 0x000fc4000f8e0234 */
[--C-:B------:R-:W-:Y:S02]  /*1b70*/  IMAD R51, R51, UR4, R47.reuse ;  /* 0x0000000433337c24 */ /* 0x100fe4000f8e022f */
[--C-:B------:R-:W-:Y:S02]  /*1b80*/  IMAD R15, R25, UR4, R0.reuse ;  /* 0x00000004190f7c24 */ /* 0x100fe4000f8e0200 */
[--C-:B------:R-:W-:Y:S02]  /*1b90*/  IMAD R11, R29, UR4, R0.reuse ;  /* 0x000000041d0b7c24 */ /* 0x100fe4000f8e0200 */
[--C-:B------:R-:W-:Y:S02]  /*1ba0*/  IMAD R10, R31, UR4, R0.reuse ;  /* 0x000000041f0a7c24 */ /* 0x100fe4000f8e0200 */
[----:B------:R-:W-:Y:S02]  /*1bb0*/  IMAD R47, R48, UR4, R47 ;  /* 0x00000004302f7c24 */ /* 0x000fe4000f8e022f */
[----:B------:R-:W-:Y:S01]  /*1bc0*/  IMAD R0, R45, UR4, R0 ;  /* 0x000000042d007c24 */ /* 0x000fe2000f8e0200 */
[----:B------:R-:W-:Y:S06]  /*1bd0*/  @P0 BRA P1, `(.L_x_113) ;  /* 0x00000000002c0947 */ /* 0x000fec0000800000 */
        /* <DEDUP_REMOVED lines=11> */
.L_x_113:
[----:B------:R-:W-:Y:S05]  /*1c90*/  BSYNC.RECONVERGENT B1 ;  /* 0x0000000000017941 */ /* 0x000fea0003800200 */
.L_x_112:
[----:B------:R-:W2:Y:S01]  /*1ca0*/  LDG.E.64 R42, desc[UR8][R42.64] ;  /* 0x000000082a2a7981 */ /* 0x000ea2000c1e1b00 */
[----:B------:R-:W0:Y:S03]  /*1cb0*/  LDC.64 R26, c[0x0][0x438] ;  /* 0x00010e00ff1a7b82 */ /* 0x000e260000000a00 */
[----:B------:R2:W3:Y:S01]  /*1cc0*/  LDG.E.64 R30, desc[UR8][R40.64] ;  /* 0x00000008281e7981 */ /* 0x0004e2000c1e1b00 */
[----:B------:R-:W-:Y:S01]  /*1cd0*/  MOV R28, 0x1 ;  /* 0x00000001001c7802 */ /* 0x000fe20000000f00 */
[----:B------:R-:W-:Y:S01]  /*1ce0*/  BSSY.RECONVERGENT B1, `(.L_x_114) ;  /* 0x0000022000017945 */ /* 0x000fe20003800200 */
[----:B0-----:R-:W-:-:S10]  /*1cf0*/  DMUL R26, R26, R26 ;  /* 0x0000001a1a1a7228 */ /* 0x001fd40000000000 */
[----:B------:R-:W-:Y:S02]  /*1d00*/  R2UR UR19, R27 ;  /* 0x000000001b1372ca */ /* 0x000fe400000e0000 */
[----:B------:R-:W-:-:S11]  /*1d10*/  R2UR UR18, R26 ;  /* 0x000000001a1272ca */ /* 0x000fd600000e0000 */
        /* <DEDUP_REMOVED lines=30> */
.L_x_115:
[----:B------:R-:W-:Y:S05]  /*1f00*/  BSYNC.RECONVERGENT B1 ;  /* 0x0000000000017941 */ /* 0x000fea0003800200 */
.L_x_114:
[----:B------:R-:W2:Y:S01]  /*1f10*/  LDG.E.64 R38, desc[UR8][R38.64] ;  /* 0x0000000826267981 */ /* 0x000ea2000c1e1b00 */
[----:B------:R-:W0:Y:S03]  /*1f20*/  LDC.64 R26, c[0x0][0x440] ;  /* 0x00011000ff1a7b82 */ /* 0x000e260000000a00 */
[----:B------:R-:W3:Y:S01]  /*1f30*/  LDG.E.64 R36, desc[UR8][R36.64] ;  /* 0x0000000824247981 */ /* 0x000ee2000c1e1b00 */
[----:B------:R-:W-:Y:S01]  /*1f40*/  BSSY.RECONVERGENT B1, `(.L_x_116) ;  /* 0x0000023000017945 */ /* 0x000fe20003800200 */
[----:B0-----:R-:W-:-:S10]  /*1f50*/  DMUL R26, R26, R26 ;  /* 0x0000001a1a1a7228 */ /* 0x001fd40000000000 */
[----:B------:R-:W-:Y:S02]  /*1f60*/  R2UR UR21, R27 ;  /* 0x000000001b1572ca */ /* 0x000fe400000e0000 */
        /* <DEDUP_REMOVED lines=32> */
.L_x_117:
[----:B------:R-:W-:Y:S05]  /*2170*/  BSYNC.RECONVERGENT B1 ;  /* 0x0000000000017941 */ /* 0x000fea0003800200 */
.L_x_116:
[----:B------:R-:W0:Y:S02]  /*2180*/  LDC.64 R28, c[0x0][0x410] ;  /* 0x00010400ff1c7b82 */ /* 0x000e240000000a00 */
[----:B0-----:R-:W-:-:S04]  /*2190*/  IMAD.WIDE R26, R22, 0x8, R28 ;  /* 0x00000008161a7825 */ /* 0x001fc800078e021c */
[--C-:B------:R-:W-:Y:S02]  /*21a0*/  IMAD.WIDE R24, R24, 0x8, R28.reuse ;  /* 0x0000000818187825 */ /* 0x100fe400078e021c */
[----:B------:R-:W2:Y:S02]  /*21b0*/  LDG.E.64 R26, desc[UR8][R26.64] ;  /* 0x000000081a1a7981 */ /* 0x000ea4000c1e1b00 */
[--C-:B------:R-:W-:Y:S02]  /*21c0*/  IMAD.WIDE R30, R49, 0x8, R28.reuse ;  /* 0x00000008311e7825 */ /* 0x100fe400078e021c */
[----:B------:R-:W2:Y:S02]  /*21d0*/  LDG.E.64 R24, desc[UR8][R24.64] ;  /* 0x0000000818187981 */ /* 0x000ea4000c1e1b00 */
[----:B------:R-:W-:Y:S02]  /*21e0*/  IMAD.WIDE R22, R23, 0x8, R28 ;  /* 0x0000000817167825 */ /* 0x000fe400078e021c */
[----:B------:R-:W3:Y:S01]  /*21f0*/  LDG.E.64 R30, desc[UR8][R30.64] ;  /* 0x000000081e1e7981 */ /* 0x000ee2000c1e1b00 */
[----:B------:R-:W0:Y:S03]  /*2200*/  LDC.64 R28, c[0x0][0x448] ;  /* 0x00011200ff1c7b82 */ /* 0x000e260000000a00 */
[----:B------:R-:W4:Y:S01]  /*2210*/  LDG.E.64 R22, desc[UR8][R22.64] ;  /* 0x0000000816167981 */ /* 0x000f22000c1e1b00 */
[----:B------:R-:W-:Y:S01]  /*2220*/  BSSY.RECONVERGENT B1, `(.L_x_118) ;  /* 0x000001c000017945 */ /* 0x000fe20003800200 */
[----:B0-----:R-:W-:-:S08]  /*2230*/  DMUL R36, R28, 4 ;  /* 0x401000001c247828 */ /* 0x001fd00000000000 */
[----:B------:R-:W-:Y:S01]  /*2240*/  DMUL R36, R36, R28 ;  /* 0x0000001c24247228 */ /* 0x000fe20000000000 */
[----:B------:R-:W-:-:S05]  /*2250*/  IMAD.MOV.U32 R28, RZ, RZ, 0x1 ;  /* 0x00000001ff1c7424 */ /* 0x000fca00078e00ff */
[----:B------:R-:W0:Y:S02]  /*2260*/  MUFU.RCP64H R29, R37 ;  /* 0x00000025001d7308 */ /* 0x000e240000001800 */
[----:B0-----:R-:W-:-:S08]  /*2270*/  DFMA R38, -R36, R28, 1 ;  /* 0x3ff000002426742b */ /* 0x001fd0000000011c */
[----:B------:R-:W-:-:S08]  /*2280*/  DFMA R38, R38, R38, R38 ;  /* 0x000000262626722b */ /* 0x000fd00000000026 */
[----:B------:R-:W-:-:S08]  /*2290*/  DFMA R38, R28, R38, R28 ;  /* 0x000000261c26722b */ /* 0x000fd0000000001c */
[----:B------:R-:W-:-:S08]  /*22a0*/  DFMA R28, -R36, R38, 1 ;  /* 0x3ff00000241c742b */ /* 0x000fd00000000126 */
[----:B------:R-:W-:Y:S02]  /*22b0*/  DFMA R28, R38, R28, R38 ;  /* 0x0000001c261c722b */ /* 0x000fe40000000026 */
[----:B--2---:R-:W-:-:S08]  /*22c0*/  DADD R24, R26, R24 ;  /* 0x000000001a187229 */ /* 0x004fd00000000018 */
[----:B---3--:R-:W-:-:S08]  /*22d0*/  DADD R24, R24, -R30 ;  /* 0x0000000018187229 */ /* 0x008fd0000000081e */
        /* <DEDUP_REMOVED lines=13> */
[----:B------:R-:W-:Y:S05]  /*23b0*/  CALL.REL.NOINC `($__internal_2_$__cuda_sm20_div_rn_f64_full) ;  /* 0x00000024002c7944 */ /* 0x000fea0003c00000 */
[----:B------:R-:W-:Y:S02]  /*23c0*/  IMAD.MOV.U32 R22, RZ, RZ, R26 ;  /* 0x000000ffff167224 */ /* 0x000fe400078e001a */
[----:B------:R-:W-:-:S07]  /*23d0*/  IMAD.MOV.U32 R23, RZ, RZ, R25 ;  /* 0x000000ffff177224 */ /* 0x000fce00078e0019 */
.L_x_119:
[----:B------:R-:W-:Y:S05]  /*23e0*/  BSYNC.RECONVERGENT B1 ;  /* 0x0000000000017941 */ /* 0x000fea0003800200 */
.L_x_118:
        /* <DEDUP_REMOVED lines=32> */
[----:B------:R-:W-:Y:S05]  /*25f0*/  CALL.REL.NOINC `($__internal_2_$__cuda_sm20_div_rn_f64_full) ;  /* 0x00000020009c7944 */ /* 0x000fea0003c00000 */
[----:B------:R-:W-:Y:S01]  /*2600*/  IMAD.MOV.U32 R38, RZ, RZ, R26 ;  /* 0x000000ffff267224 */ /* 0x000fe200078e001a */
[----:B------:R-:W-:-:S07]  /*2610*/  MOV R39, R25 ;  /* 0x0000001900277202 */ /* 0x000fce0000000f00 */
.L_x_121:
[----:B------:R-:W-:Y:S05]  /*2620*/  BSYNC.RECONVERGENT B1 ;  /* 0x0000000000017941 */ /* 0x000fea0003800200 */
.L_x_120:
        /* <DEDUP_REMOVED lines=35> */
.L_x_123:
[----:B------:R-:W-:Y:S05]  /*2860*/  BSYNC.RECONVERGENT B1 ;  /* 0x0000000000017941 */ /* 0x000fea0003800200 */
.L_x_122:
[----:B------:R-:W0:Y:S01]  /*2870*/  LDC.64 R52, c[0x0][0x3b8] ;  /* 0x0000ee00ff347b82 */ /* 0x000e220000000a00 */
[----:B------:R-:W-:Y:S01]  /*2880*/  DMUL R46, R22, R6 ;  /* 0x00000006162e7228 */ /* 0x000fe20000000000 */
[----:B------:R-:W-:Y:S01]  /*2890*/  BSSY.RECONVERGENT B0, `(.L_x_124) ;  /* 0x0000028000007945 */ /* 0x000fe20003800200 */
[----:B------:R-:W-:Y:S01]  /*28a0*/  DADD R36, R40, R2 ;  /* 0x0000000028247229 */ /* 0x000fe20000000002 */
[----:B------:R-:W-:Y:S01]  /*28b0*/  MOV R0, 0x2b10 ;  /* 0x00002b1000007802 */ /* 0x000fe20000000f00 */
[-C--:B------:R-:W-:Y:S01]  /*28c0*/  DMUL R48, R22, R8.reuse ;  /* 0x0000000816307228 */ /* 0x080fe20000000000 */
[----:B------:R-:W-:Y:S01]  /*28d0*/  UMOV UR4, URZ ;  /* 0x000000ff00047c82 */ /* 0x000fe20008000000 */
[-C--:B------:R-:W-:Y:S01]  /*28e0*/  DMUL R42, R10, R8.reuse ;  /* 0x000000080a2a7228 */ /* 0x080fe20000000000 */
[----:B------:R-:W1:Y:S01]  /*28f0*/  LDC.64 R44, c[0x0][0x3c0] ;  /* 0x0000f000ff2c7b82 */ /* 0x000e620000000a00 */
[----:B------:R-:W-:Y:S01]  /*2900*/  DFMA R46, R2, R8, R46 ;  /* 0x00000008022e722b */ /* 0x000fe2000000002e */
[----:B------:R-:W-:Y:S01]  /*2910*/  UMOV UR5, 0x40080000 ;  /* 0x4008000000057882 */ /* 0x000fe20000000000 */
[----:B------:R-:W-:-:S02]  /*2920*/  DADD R36, R36, R32 ;  /* 0x0000000024247229 */ /* 0x000fc40000000020 */
[-C--:B------:R-:W-:Y:S02]  /*2930*/  DFMA R48, R40, R6.reuse, R48 ;  /* 0x000000062830722b */ /* 0x080fe40000000030 */
[----:B------:R-:W-:Y:S01]  /*2940*/  DFMA R42, R38, R6, R42 ;  /* 0x00000006262a722b */ /* 0x000fe2000000002a */
[----:B------:R-:W2:Y:S01]  /*2950*/  LDC.64 R50, c[0x0][0x3c8] ;  /* 0x0000f200ff327b82 */ /* 0x000ea20000000a00 */
[----:B------:R-:W-:-:S04]  /*2960*/  DFMA R46, R10, R4, R46 ;  /* 0x000000040a2e722b */ /* 0x000fc8000000002e */
[-C--:B------:R-:W-:Y:S02]  /*2970*/  DFMA R48, R38, R4.reuse, R48 ;  /* 0x000000042630722b */ /* 0x080fe40000000030 */
[----:B------:R-:W-:Y:S01]  /*2980*/  DFMA R42, R32, R4, R42 ;  /* 0x00000004202a722b */ /* 0x000fe2000000002a */
[----:B------:R-:W3:Y:S01]  /*2990*/  LDC.64 R28, c[0x0][0x3d0] ;  /* 0x0000f400ff1c7b82 */ /* 0x000ee20000000a00 */
[----:B0-----:R-:W-:Y:S01]  /*29a0*/  IMAD.WIDE R52, R17, 0x8, R52 ;  /* 0x0000000811347825 */ /* 0x001fe200078e0234 */
[----:B------:R-:W-:-:S04]  /*29b0*/  DMUL R46, R46, R8 ;  /* 0x000000082e2e7228 */ /* 0x000fc80000000000 */
[----:B------:R0:W-:Y:S02]  /*29c0*/  STG.E.64 desc[UR8][R52.64], R2 ;  /* 0x0000000234007986 */ /* 0x0001e4000c101b08 */
[----:B------:R-:W4:Y:S01]  /*29d0*/  LDC.64 R26, c[0x0][0x3d8] ;  /* 0x0000f600ff1a7b82 */ /* 0x000f220000000a00 */
[----:B-1----:R-:W-:Y:S01]  /*29e0*/  IMAD.WIDE R44, R17, 0x8, R44 ;  /* 0x00000008112c7825 */ /* 0x002fe200078e022c */
[----:B------:R-:W-:-:S04]  /*29f0*/  DFMA R46, R48, R6, R46 ;  /* 0x00000006302e722b */ /* 0x000fc8000000002e */
[----:B------:R0:W-:Y:S02]  /*2a00*/  STG.E.64 desc[UR8][R44.64], R40 ;  /* 0x000000282c007986 */ /* 0x0001e4000c101b08 */
[----:B------:R-:W1:Y:S01]  /*2a10*/  LDC.64 R24, c[0x0][0x3e0] ;  /* 0x0000f800ff187b82 */ /* 0x000e620000000a00 */
[----:B--2---:R-:W-:Y:S01]  /*2a20*/  IMAD.WIDE R50, R17, 0x8, R50 ;  /* 0x0000000811327825 */ /* 0x004fe200078e0232 */
[----:B------:R-:W-:-:S04]  /*2a30*/  DFMA R56, R42, R4, R46 ;  /* 0x000000042a38722b */ /* 0x000fc8000000002e */
[----:B------:R0:W-:Y:S02]  /*2a40*/  STG.E.64 desc[UR8][R50.64], R32 ;  /* 0x0000002032007986 */ /* 0x0001e4000c101b08 */
[----:B------:R-:W2:Y:S01]  /*2a50*/  LDC.64 R30, c[0x0][0x3e8] ;  /* 0x0000fa00ff1e7b82 */ /* 0x000ea20000000a00 */
[----:B---3--:R-:W-:-:S05]  /*2a60*/  IMAD.WIDE R28, R17, 0x8, R28 ;  /* 0x00000008111c7825 */ /* 0x008fca00078e021c */
[----:B------:R0:W-:Y:S01]  /*2a70*/  STG.E.64 desc[UR8][R28.64], R22 ;  /* 0x000000161c007986 */ /* 0x0001e2000c101b08 */
[----:B----4-:R-:W-:-:S05]  /*2a80*/  IMAD.WIDE R26, R17, 0x8, R26 ;  /* 0x00000008111a7825 */ /* 0x010fca00078e021a */
[----:B------:R0:W-:Y:S01]  /*2a90*/  STG.E.64 desc[UR8][R26.64], R38 ;  /* 0x000000261a007986 */ /* 0x0001e2000c101b08 */
[----:B-1----:R-:W-:Y:S01]  /*2aa0*/  IMAD.WIDE R54, R17, 0x8, R24 ;  /* 0x0000000811367825 */ /* 0x002fe200078e0218 */
[----:B------:R-:W-:-:S04]  /*2ab0*/  DADD R24, -RZ, |R34| ;  /* 0x00000000ff187229 */ /* 0x000fc80000000522 */
[----:B------:R0:W-:Y:S01]  /*2ac0*/  STG.E.64 desc[UR8][R54.64], R10 ;  /* 0x0000000a36007986 */ /* 0x0001e2000c101b08 */
[----:B--2---:R-:W-:-:S05]  /*2ad0*/  IMAD.WIDE R30, R17, 0x8, R30 ;  /* 0x00000008111e7825 */ /* 0x004fca00078e021e */
[----:B------:R-:W-:Y:S01]  /*2ae0*/  IMAD.MOV.U32 R12, RZ, RZ, R25 ;  /* 0x000000ffff0c7224 */ /* 0x000fe200078e0019 */
[----:B------:R0:W-:Y:S06]  /*2af0*/  STG.E.64 desc[UR8][R30.64], R36 ;  /* 0x000000241e007986 */ /* 0x0001ec000c101b08 */
[----:B0-----:R-:W-:Y:S05]  /*2b00*/  CALL.REL.NOINC `($_Z20set_calculus_toolboxPdS_S_S_S_S_S_S_S_S_S_S_S_S_S_S_S_S_PKdS1_iiiddddi$__internal_accurate_pow) ;  /* 0x0000002400947944 */ /* 0x001fea0003c00000 */
[----:B------:R-:W-:Y:S05]  /*2b10*/  BSYNC.RECONVERGENT B0 ;  /* 0x0000000000007941 */ /* 0x000fea0003800200 */
.L_x_124:
[C---:B------:R-:W-:Y:S01]  /*2b20*/  DADD R24, R34.reuse, 3 ;  /* 0x4008000022187429 */ /* 0x040fe20000000000 */
[----:B------:R-:W-:Y:S01]  /*2b30*/  MOV R30, R12 ;  /* 0x0000000c001e7202 */ /* 0x000fe20000000f00 */
[----:B------:R-:W-:Y:S01]  /*2b40*/  BSSY.RECONVERGENT B0, `(.L_x_125) ;  /* 0x0000010000007945 */ /* 0x000fe20003800200 */
[----:B------:R-:W-:Y:S01]  /*2b50*/  ISETP.GE.AND P2, PT, R35, RZ, PT ;  /* 0x000000ff2300720c */ /* 0x000fe20003f46270 */
[----:B------:R-:W-:-:S03]  /*2b60*/  DSETP.NEU.AND P1, PT, R34, 1, PT ;  /* 0x3ff000002200742a */ /* 0x000fc60003f2d000 */
[----:B------:R-:W-:-:S03]  /*2b70*/  DADD R26, -RZ, -R30 ;  /* 0x00000000ff1a7229 */ /* 0x000fc6000000091e */
[----:B------:R-:W-:-:S04]  /*2b80*/  LOP3.LUT R24, R25, 0x7ff00000, RZ, 0xc0, !PT ;  /* 0x7ff0000019187812 */ /* 0x000fc800078ec0ff */
[----:B------:R-:W-:-:S03]  /*2b90*/  ISETP.NE.AND P0, PT, R24, 0x7ff00000, PT ;  /* 0x7ff000001800780c */ /* 0x000fc60003f05270 */
[----:B------:R-:W-:Y:S02]  /*2ba0*/  FSEL R24, R26, R12, !P2 ;  /* 0x0000000c1a187208 */ /* 0x000fe40005000000 */
[----:B------:R-:W-:-:S08]  /*2bb0*/  FSEL R25, R27, R31, !P2 ;  /* 0x0000001f1b197208 */ /* 0x000fd00005000000 */
        /* <DEDUP_REMOVED lines=8> */
.L_x_126:
[----:B------:R-:W-:Y:S05]  /*2c40*/  BSYNC.RECONVERGENT B0 ;  /* 0x0000000000007941 */ /* 0x000fea0003800200 */
.L_x_125:
[----:B------:R-:W-:Y:S01]  /*2c50*/  FSEL R29, R25, 1.875, P1 ;  /* 0x3ff00000191d7808 */ /* 0x000fe20000800000 */
[----:B------:R-:W-:Y:S01]  /*2c60*/  BSSY.RECONVERGENT B1, `(.L_x_127) ;  /* 0x0000016000017945 */ /* 0x000fe20003800200 */
[----:B------:R-:W-:Y:S02]  /*2c70*/  FSEL R28, R24, RZ, P1 ;  /* 0x000000ff181c7208 */ /* 0x000fe40000800000 */
[----:B------:R-:W0:Y:S01]  /*2c80*/  MUFU.RCP64H R25, R29 ;  /* 0x0000001d00197308 */ /* 0x000e220000001800 */
[----:B------:R-:W-:Y:S02]  /*2c90*/  MOV R24, 0x1 ;  /* 0x0000000100187802 */ /* 0x000fe40000000f00 */
        /* <DEDUP_REMOVED lines=15> */
[----:B------:R-:W-:Y:S05]  /*2d90*/  CALL.REL.NOINC `($__internal_2_$__cuda_sm20_div_rn_f64_full) ;  /* 0x0000001800b47944 */ /* 0x000fea0003c00000 */
[----:B------:R-:W-:Y:S01]  /*2da0*/  MOV R42, R26 ;  /* 0x0000001a002a7202 */ /* 0x000fe20000000f00 */
[----:B------:R-:W-:-:S07]  /*2db0*/  IMAD.MOV.U32 R43, RZ, RZ, R25 ;  /* 0x000000ffff2b7224 */ /* 0x000fce00078e0019 */
.L_x_128:
[----:B------:R-:W-:Y:S05]  /*2dc0*/  BSYNC.RECONVERGENT B1 ;  /* 0x0000000000017941 */ /* 0x000fea0003800200 */
.L_x_127:
        /* <DEDUP_REMOVED lines=21> */
[----:B------:R-:W-:-:S07]  /*2f20*/  IMAD.MOV.U32 R24, RZ, RZ, R26 ;  /* 0x000000ffff187224 */ /* 0x000fce00078e001a */
.L_x_130:
[----:B------:R-:W-:Y:S05]  /*2f30*/  BSYNC.RECONVERGENT B1 ;  /* 0x0000000000017941 */ /* 0x000fea0003800200 */
.L_x_129:
[----:B------:R-:W-:Y:S01]  /*2f40*/  DMUL R30, R10, R10 ;  /* 0x0000000a0a1e7228 */ /* 0x000fe20000000000 */
[----:B------:R-:W-:Y:S01]  /*2f50*/  BSSY.RECONVERGENT B0, `(.L_x_131) ;  /* 0x0000021000007945 */ /* 0x000fe20003800200 */
[----:B------:R-:W-:Y:S01]  /*2f60*/  DMUL R26, R38, R38 ;  /* 0x00000026261a7228 */ /* 0x000fe20000000000 */
[----:B------:R-:W-:Y:S01]  /*2f70*/  MOV R0, 0x3160 ;  /* 0x0000316000007802 */ /* 0x000fe20000000f00 */
[----:B------:R-:W-:Y:S01]  /*2f80*/  DMUL R28, R22, R32 ;  /* 0x00000020161c7228 */ /* 0x000fe20000000000 */
[----:B------:R-:W-:Y:S01]  /*2f90*/  UMOV UR5, 0x40100000 ;  /* 0x4010000000057882 */ /* 0x000fe20000000000 */
[-C--:B------:R-:W-:Y:S02]  /*2fa0*/  DMUL R46, R38, R2.reuse ;  /* 0x00000002262e7228 */ /* 0x080fe40000000000 */
[C---:B------:R-:W-:Y:S02]  /*2fb0*/  DFMA R30, R32.reuse, R2, -R30 ;  /* 0x00000002201e722b */ /* 0x040fe4000000081e */
[----:B------:R-:W-:-:S02]  /*2fc0*/  DFMA R32, R32, R40, -R26 ;  /* 0x000000282020722b */ /* 0x000fc4000000081a */
[----:B------:R-:W0:Y:S01]  /*2fd0*/  LDC.64 R26, c[0x0][0x3f0] ;  /* 0x0000fc00ff1a7b82 */ /* 0x000e220000000a00 */
[C---:B------:R-:W-:Y:S02]  /*2fe0*/  DFMA R28, R10.reuse, R38, -R28 ;  /* 0x000000260a1c722b */ /* 0x040fe4000000081c */
[----:B------:R-:W-:Y:S02]  /*2ff0*/  DFMA R46, R10, R22, -R46 ;  /* 0x000000160a2e722b */ /* 0x000fe4000000082e */
[----:B------:R-:W-:Y:S02]  /*3000*/  DMUL R44, R30, R6 ;  /* 0x000000061e2c7228 */ /* 0x000fe40000000000 */
[----:B------:R-:W-:Y:S02]  /*3010*/  DMUL R30, R10, R40 ;  /* 0x000000280a1e7228 */ /* 0x000fe40000000000 */
[----:B------:R-:W-:Y:S02]  /*3020*/  DMUL R10, R28, R6 ;  /* 0x000000061c0a7228 */ /* 0x000fe40000000000 */
[----:B------:R-:W-:-:S02]  /*3030*/  DADD R42, -R24, R42 ;  /* 0x00000000182a7229 */ /* 0x000fc4000000012a */
[----:B------:R-:W-:Y:S02]  /*3040*/  DFMA R44, R28, R8, R44 ;  /* 0x000000081c2c722b */ /* 0x000fe4000000002c */
[-C--:B------:R-:W-:Y:S02]  /*3050*/  DFMA R30, R38, R22.reuse, -R30 ;  /* 0x00000016261e722b */ /* 0x080fe4000000081e */
[----:B------:R-:W-:Y:S02]  /*3060*/  DMUL R28, R22, R22 ;  /* 0x00000016161c7228 */ /* 0x000fe40000000000 */
[----:B------:R-:W-:Y:S02]  /*3070*/  DMUL R22, R46, R6 ;  /* 0x000000062e167228 */ /* 0x000fe40000000000 */
[----:B------:R-:W-:Y:S02]  /*3080*/  DFMA R10, R32, R8, R10 ;  /* 0x00000008200a722b */ /* 0x000fe4000000000a */
[----:B------:R-:W-:Y:S01]  /*3090*/  DFMA R44, R46, R4, R44 ;  /* 0x000000042e2c722b */ /* 0x000fe2000000002c */
[----:B0-----:R-:W-:Y:S01]  /*30a0*/  IMAD.WIDE R26, R17, 0x8, R26 ;  /* 0x00000008111a7825 */ /* 0x001fe200078e021a */
[----:B------:R-:W-:-:S02]  /*30b0*/  DFMA R28, R40, R2, -R28 ;  /* 0x00000002281c722b */ /* 0x000fc4000000081c */
[C---:B------:R-:W-:Y:S02]  /*30c0*/  DFMA R22, R30.reuse, R8, R22 ;  /* 0x000000081e16722b */ /* 0x040fe40000000016 */
[----:B------:R0:W-:Y:S01]  /*30d0*/  STG.E.64 desc[UR8][R26.64], R42 ;  /* 0x0000002a1a007986 */ /* 0x0001e2000c101b08 */
[----:B------:R-:W-:Y:S02]  /*30e0*/  DFMA R10, R30, R4, R10 ;  /* 0x000000041e0a722b */ /* 0x000fe4000000000a */
[----:B------:R-:W-:Y:S02]  /*30f0*/  DMUL R44, R44, R6 ;  /* 0x000000062c2c7228 */ /* 0x000fe40000000000 */
[----:B------:R-:W-:Y:S02]  /*3100*/  DADD R24, -RZ, |R34| ;  /* 0x00000000ff187229 */ /* 0x000fe40000000522 */
[----:B------:R-:W-:-:S04]  /*3110*/  DFMA R22, R28, R4, R22 ;  /* 0x000000041c16722b */ /* 0x000fc80000000016 */
[----:B------:R-:W-:-:S04]  /*3120*/  DFMA R10, R10, R8, R44 ;  /* 0x000000080a0a722b */ /* 0x000fc8000000002c */
[----:B------:R-:W-:-:S04]  /*3130*/  IMAD.MOV.U32 R12, RZ, RZ, R25 ;  /* 0x000000ffff0c7224 */ /* 0x000fc800078e0019 */
[----:B0-----:R-:W-:-:S11]  /*3140*/  DFMA R10, R22, R4, R10 ;  /* 0x00000004160a722b */ /* 0x001fd6000000000a */
[----:B------:R-:W-:Y:S05]  /*3150*/  CALL.REL.NOINC `($_Z20set_calculus_toolboxPdS_S_S_S_S_S_S_S_S_S_S_S_S_S_S_S_S_PKdS1_iiiddddi$__internal_accurate_pow) ;  /* 0x0000002000007944 */ /* 0x000fea0003c00000 */
[----:B------:R-:W-:Y:S05]  /*3160*/  BSYNC.RECONVERGENT B0 ;  /* 0x0000000000007941 */ /* 0x000fea0003800200 */
.L_x_131:
[C---:B------:R-:W-:Y:S01]  /*3170*/  DADD R2, R34.reuse, 4 ;  /* 0x4010000022027429 */ /* 0x040fe20000000000 */
[----:B------:R-:W-:Y:S01]  /*3180*/  BSSY.RECONVERGENT B0, `(.L_x_132) ;  /* 0x000000c000007945 */ /* 0x000fe20003800200 */
[----:B------:R-:W-:Y:S01]  /*3190*/  DSETP.NEU.AND P1, PT, R34, 1, PT ;  /* 0x3ff000002200742a */ /* 0x000fe20003f2d000 */
[----:B------:R-:W-:-:S07]  /*31a0*/  MOV R30, R12 ;  /* 0x0000000c001e7202 */ /* 0x000fce0000000f00 */
[----:B------:R-:W-:-:S04]  /*31b0*/  LOP3.LUT R2, R3, 0x7ff00000, RZ, 0xc0, !PT ;  /* 0x7ff0000003027812 */ /* 0x000fc800078ec0ff */
[----:B------:R-:W-:-:S13]  /*31c0*/  ISETP.NE.AND P0, PT, R2, 0x7ff00000, PT ;  /* 0x7ff000000200780c */ /* 0x000fda0003f05270 */
[----:B------:R-:W-:Y:S05]  /*31d0*/  @P0 BRA `(.L_x_133) ;  /* 0x0000000000180947 */ /* 0x000fea0003800000 */
[----:B------:R-:W-:-:S14]  /*31e0*/  DSETP.NAN.AND P0, PT, R34, R34, PT ;  /* 0x000000222200722a */ /* 0x000fdc0003f08000 */
[----:B------:R-:W-:Y:S01]  /*31f0*/  @P0 DADD R30, R34, 4 ;  /* 0x40100000221e0429 */ /* 0x000fe20000000000 */
[----:B------:R-:W-:Y:S10]  /*3200*/  @P0 BRA `(.L_x_133) ;  /* 0x00000000000c0947 */ /* 0x000ff40003800000 */
[----:B------:R-:W-:-:S14]  /*3210*/  DSETP.NEU.AND P0, PT, |R34|, +INF , PT ;  /* 0x7ff000002200742a */ /* 0x000fdc0003f0d200 */
[----:B------:R-:W-:Y:S02]  /*3220*/  @!P0 IMAD.MOV.U32 R30, RZ, RZ, 0x0 ;  /* 0x00000000ff1e8424 */ /* 0x000fe400078e00ff */
[----:B------:R-:W-:-:S07]  /*3230*/  @!P0 IMAD.MOV.U32 R31, RZ, RZ, 0x7ff00000 ;  /* 0x7ff00000ff1f8424 */ /* 0x000fce00078e00ff */
.L_x_133:
[----:B------:R-:W-:Y:S05]  /*3240*/  BSYNC.RECONVERGENT B0 ;  /* 0x0000000000007941 */ /* 0x000fea0003800200 */
.L_x_132:
        /* <DEDUP_REMOVED lines=23> */
[----:B------:R-:W-:-:S07]  /*33c0*/  IMAD.MOV.U32 R24, RZ, RZ, R26 ;  /* 0x000000ffff187224 */ /* 0x000fce00078e001a */
.L_x_135:
[----:B------:R-:W-:Y:S05]  /*33d0*/  BSYNC.RECONVERGENT B1 ;  /* 0x0000000000017941 */ /* 0x000fea0003800200 */
.L_x_134:
[----:B------:R-:W0:Y:S08]  /*33e0*/  LDC.64 R26, c[0x0][0x3f8] ;  /* 0x0000fe00ff1a7b82 */ /* 0x000e300000000a00 */
[----:B------:R-:W1:Y:S01]  /*33f0*/  LDC.64 R22, c[0x0][0x418] ;  /* 0x00010600ff167b82 */ /* 0x000e620000000a00 */
[----:B0-----:R-:W-:-:S05]  /*3400*/  IMAD.WIDE R26, R17, 0x8, R26 ;  /* 0x00000008111a7825 */ /* 0x001fca00078e021a */
[----:B------:R0:W-:Y:S01]  /*3410*/  STG.E.64 desc[UR8][R26.64], R24 ;  /* 0x000000181a007986 */ /* 0x0001e2000c101b08 */
[----:B-1----:R-:W-:-:S04]  /*3420*/  IMAD.WIDE R10, R13, 0x8, R22 ;  /* 0x000000080d0a7825 */ /* 0x002fc800078e0216 */
[----:B------:R-:W-:Y:S01]  /*3430*/  IMAD.WIDE R22, R14, 0x8, R22 ;  /* 0x000000080e167825 */ /* 0x000fe200078e0216 */
[----:B------:R-:W2:Y:S04]  /*3440*/  LDG.E.64 R12, desc[UR8][R10.64] ;  /* 0x000000080a0c7981 */ /* 0x000ea8000c1e1b00 */
[----:B------:R-:W2:Y:S01]  /*3450*/  LDG.E.64 R14, desc[UR8][R22.64] ;  /* 0x00000008160e7981 */ /* 0x000ea2000c1e1b00 */
[----:B------:R-:W1:Y:S01]  /*3460*/  MUFU.RCP64H R29, UR11 ;  /* 0x0000000b001d7d08 */ /* 0x000e620008001800 */
[----:B------:R-:W-:Y:S01]  /*3470*/  MOV R30, UR10 ;  /* 0x0000000a001e7c02 */ /* 0x000fe20008000f00 */
[----:B------:R-:W-:Y:S01]  /*3480*/  IMAD.U32 R31, RZ, RZ, UR11 ;  /* 0x0000000bff1f7e24 */ /* 0x000fe2000f8e00ff */
[----:B------:R-:W-:Y:S01]  /*3490*/  BSSY.RECONVERGENT B1, `(.L_x_136) ;  /* 0x000001c000017945 */ /* 0x000fe20003800200 */
[----:B------:R-:W-:-:S06]  /*34a0*/  IMAD.MOV.U32 R28, RZ, RZ, 0x1 ;  /* 0x00000001ff1c7424 */ /* 0x000fcc00078e00ff */
[----:B-1----:R-:W-:-:S08]  /*34b0*/  DFMA R30, R28, -R30, 1 ;  /* 0x3ff000001c1e742b */ /* 0x002fd0000000081e */
        /* <DEDUP_REMOVED lines=9> */
[----:B0-----:R-:W-:-:S08]  /*3550*/  DFMA R24, R14, -UR10, R12 ;  /* 0x8000000a0e187c2b */ /* 0x001fd0000800000c */
        /* <DEDUP_REMOVED lines=15> */
.L_x_137:
[----:B------:R-:W-:Y:S05]  /*3650*/  BSYNC.RECONVERGENT B1 ;  /* 0x0000000000017941 */ /* 0x000fea0003800200 */
.L_x_136:
[----:B------:R-:W0:Y:S02]  /*3660*/  LDC.64 R38, c[0x0][0x418] ;  /* 0x00010600ff267b82 */ /* 0x000e240000000a00 */
[----:B0-----:R-:W-:-:S04]  /*3670*/  IMAD.WIDE R32, R18, 0x8, R38 ;  /* 0x0000000812207825 */ /* 0x001fc800078e0226 */
[----:B------:R-:W-:Y:S01]  /*3680*/  IMAD.WIDE R38, R19, 0x8, R38 ;  /* 0x0000000813267825 */ /* 0x000fe200078e0226 */
[----:B------:R-:W2:Y:S04]  /*3690*/  LDG.E.64 R12, desc[UR8][R32.64] ;  /* 0x00000008200c7981 */ /* 0x000ea8000c1e1b00 */
[----:B------:R-:W2:Y:S01]  /*36a0*/  LDG.E.64 R18, desc[UR8][R38.64] ;  /* 0x0000000826127981 */ /* 0x000ea2000c1e1b00 */
[----:B------:R-:W0:Y:S01]  /*36b0*/  MUFU.RCP64H R25, UR13 ;  /* 0x0000000d00197d08 */ /* 0x000e220008001800 */
[----:B------:R-:W-:Y:S01]  /*36c0*/  IMAD.U32 R26, RZ, RZ, UR12 ;  /* 0x0000000cff1a7e24 */ /* 0x000fe2000f8e00ff */
[----:B------:R-:W-:Y:S01]  /*36d0*/  MOV R27, UR13 ;  /* 0x0000000d001b7c02 */ /* 0x000fe20008000f00 */
[----:B------:R-:W-:Y:S01]  /*36e0*/  IMAD.MOV.U32 R24, RZ, RZ, 0x1 ;  /* 0x00000001ff187424 */ /* 0x000fe200078e00ff */
[----:B------:R-:W-:Y:S05]  /*36f0*/  BSSY.RECONVERGENT B1, `(.L_x_138) ;  /* 0x000001b000017945 */ /* 0x000fea0003800200 */
[----:B0-----:R-:W-:-:S08]  /*3700*/  DFMA R26, R24, -R26, 1 ;  /* 0x3ff00000181a742b */ /* 0x001fd0000000081a */
[----:B------:R-:W-:-:S08]  /*3710*/  DFMA R26, R26, R26, R26 ;  /* 0x0000001a1a1a722b */ /* 0x000fd0000000001a */
[----:B------:R-:W-:Y:S01]  /*3720*/  DFMA R26, R24, R26, R24 ;  /* 0x0000001a181a722b */ /* 0x000fe20000000018 */
[----:B------:R-:W-:Y:S01]  /*3730*/  IMAD.U32 R24, RZ, RZ, UR12 ;  /* 0x0000000cff187e24 */ /* 0x000fe2000f8e00ff */
[----:B------:R-:W-:-:S06]  /*3740*/  MOV R25, UR13 ;  /* 0x0000000d00197c02 */ /* 0x000fcc0008000f00 */
        /* <DEDUP_REMOVED lines=14> */
[----:B------:R-:W-:Y:S01]  /*3830*/  IMAD.MOV.U32 R25, RZ, RZ, R12 ;  /* 0x000000ffff197224 */ /* 0x000fe200078e000c */
[----:B------:R-:W-:Y:S01]  /*3840*/  MOV R12, 0x3880 ;  /* 0x00003880000c7802 */ /* 0x000fe20000000f00 */
[----:B------:R-:W-:Y:S02]  /*3850*/  IMAD.U32 R28, RZ, RZ, UR12 ;  /* 0x0000000cff1c7e24 */ /* 0x000fe4000f8e00ff */
[----:B------:R-:W-:-:S07]  /*3860*/  IMAD.MOV.U32 R29, RZ, RZ, R19 ;  /* 0x000000ffff1d7224 */ /* 0x000fce00078e0013 */
[----:B------:R-:W-:Y:S05]  /*3870*/  CALL.REL.NOINC `($__internal_2_$__cuda_sm20_div_rn_f64_full) ;  /* 0x0000000c00fc7944 */ /* 0x000fea0003c00000 */
[----:B------:R-:W-:Y:S01]  /*3880*/  IMAD.MOV.U32 R18, RZ, RZ, R26 ;  /* 0x000000ffff127224 */ /* 0x000fe200078e001a */
[----:B------:R-:W-:-:S07]  /*3890*/  MOV R19, R25 ;  /* 0x0000001900137202 */ /* 0x000fce0000000f00 */
.L_x_139:
[----:B------:R-:W-:Y:S05]  /*38a0*/  BSYNC.RECONVERGENT B1 ;  /* 0x0000000000017941 */ /* 0x000fea0003800200 */
.L_x_138:
[----:B------:R-:W0:Y:S02]  /*38b0*/  LDC.64 R12, c[0x0][0x418] ;  /* 0x00010600ff0c7b82 */ /* 0x000e240000000a00 */
[----:B0-----:R-:W-:-:S04]  /*38c0*/  IMAD.WIDE R40, R20, 0x8, R12 ;  /* 0x0000000814287825 */ /* 0x001fc800078e020c */
[----:B------:R-:W-:Y:S02]  /*38d0*/  IMAD.WIDE R20, R21, 0x8, R12 ;  /* 0x0000000815147825 */ /* 0x000fe400078e020c */
        /* <DEDUP_REMOVED lines=31> */
[----:B------:R-:W-:-:S07]  /*3ad0*/  IMAD.MOV.U32 R24, RZ, RZ, R26 ;  /* 0x000000ffff187224 */ /* 0x000fce00078e001a */
.L_x_141:
[----:B------:R-:W-:Y:S05]  /*3ae0*/  BSYNC.RECONVERGENT B1 ;  /* 0x0000000000017941 */ /* 0x000fea0003800200 */
.L_x_140:
[----:B------:R-:W-:Y:S01]  /*3af0*/  DMUL R6, R18, R6 ;  /* 0x0000000612067228 */ /* 0x000fe20000000000 */
[----:B------:R-:W-:Y:S01]  /*3b00*/  BSSY.RECONVERGENT B0, `(.L_x_142) ;  /* 0x0000009000007945 */ /* 0x000fe20003800200 */
[----:B------:R-:W-:Y:S01]  /*3b10*/  MOV R0, 0x3b90 ;  /* 0x00003b9000007802 */ /* 0x000fe20000000f00 */
[----:B------:R-:W-:-:S05]  /*3b20*/  UMOV UR5, 0x40000000 ;  /* 0x4000000000057882 */ /* 0x000fca0000000000 */
[----:B------:R-:W-:Y:S02]  /*3b30*/  DFMA R6, R14, R8, R6 ;  /* 0x000000080e06722b */ /* 0x000fe40000000006 */
[----:B------:R-:W-:-:S06]  /*3b40*/  DADD R8, -RZ, |R34| ;  /* 0x00000000ff087229 */ /* 0x000fcc0000000522 */
[----:B------:R-:W-:-:S04]  /*3b50*/  DFMA R4, R24, R4, R6 ;  /* 0x000000041804722b */ /* 0x000fc80000000006 */
[----:B------:R-:W-:Y:S01]  /*3b60*/  IMAD.MOV.U32 R24, RZ, RZ, R8 ;  /* 0x000000ffff187224 */ /* 0x000fe200078e0008 */
[----:B------:R-:W-:-:S07]  /*3b70*/  MOV R12, R9 ;  /* 0x00000009000c7202 */ /* 0x000fce0000000f00 */
[----:B------:R-:W-:Y:S05]  /*3b80*/  CALL.REL.NOINC `($_Z20set_calculus_toolboxPdS_S_S_S_S_S_S_S_S_S_S_S_S_S_S_S_S_PKdS1_iiiddddi$__internal_accurate_pow) ;  /* 0x0000001400747944 */ /* 0x000fea0003c00000 */
[----:B------:R-:W-:Y:S05]  /*3b90*/  BSYNC.RECONVERGENT B0 ;  /* 0x0000000000007941 */ /* 0x000fea0003800200 */
.L_x_142:
[C---:B------:R-:W-:Y:S01]  /*3ba0*/  DADD R6, R34.reuse, 2 ;  /* 0x4000000022067429 */ /* 0x040fe20000000000 */
[----:B------:R-:W-:Y:S01]  /*3bb0*/  BSSY.RECONVERGENT B0, `(.L_x_143) ;  /* 0x000000c000007945 */ /* 0x000fe20003800200 */
[----:B------:R-:W-:Y:S01]  /*3bc0*/  DSETP.NEU.AND P1, PT, R34, 1, PT ;  /* 0x3ff000002200742a */ /* 0x000fe20003f2d000 */
[----:B------:R-:W-:-:S07]  /*3bd0*/  IMAD.MOV.U32 R13, RZ, RZ, R31 ;  /* 0x000000ffff0d7224 */ /* 0x000fce00078e001f */
[----:B------:R-:W-:-:S04]  /*3be0*/  LOP3.LUT R6, R7, 0x7ff00000, RZ, 0xc0, !PT ;  /* 0x7ff0000007067812 */ /* 0x000fc800078ec0ff */
[----:B------:R-:W-:-:S13]  /*3bf0*/  ISETP.NE.AND P0, PT, R6, 0x7ff00000, PT ;  /* 0x7ff000000600780c */ /* 0x000fda0003f05270 */
[----:B------:R-:W-:Y:S05]  /*3c00*/  @P0 BRA `(.L_x_144) ;  /* 0x0000000000180947 */ /* 0x000fea0003800000 */
[----:B------:R-:W-:-:S14]  /*3c10*/  DSETP.NAN.AND P0, PT, R34, R34, PT ;  /* 0x000000222200722a */ /* 0x000fdc0003f08000 */
[----:B------:R-:W-:Y:S01]  /*3c20*/  @P0 DADD R12, R34, 2 ;  /* 0x40000000220c0429 */ /* 0x000fe20000000000 */
[----:B------:R-:W-:Y:S10]  /*3c30*/  @P0 BRA `(.L_x_144) ;  /* 0x00000000000c0947 */ /* 0x000ff40003800000 */
[----:B------:R-:W-:-:S14]  /*3c40*/  DSETP.NEU.AND P0, PT, |R34|, +INF , PT ;  /* 0x7ff000002200742a */ /* 0x000fdc0003f0d200 */
[----:B------:R-:W-:Y:S01]  /*3c50*/  @!P0 IMAD.MOV.U32 R12, RZ, RZ, 0x0 ;  /* 0x00000000ff0c8424 */ /* 0x000fe200078e00ff */
[----:B------:R-:W-:-:S07]  /*3c60*/  @!P0 MOV R13, 0x7ff00000 ;  /* 0x7ff00000000d8802 */ /* 0x000fce0000000f00 */
.L_x_144:
[----:B------:R-:W-:Y:S05]  /*3c70*/  BSYNC.RECONVERGENT B0 ;  /* 0x0000000000007941 */ /* 0x000fea0003800200 */
.L_x_143:
        /* <DEDUP_REMOVED lines=23> */
[----:B------:R-:W-:-:S07]  /*3df0*/  MOV R27, R25 ;  /* 0x00000019001b7202 */ /* 0x000fce0000000f00 */
.L_x_146:
[----:B------:R-:W-:Y:S05]  /*3e00*/  BSYNC.RECONVERGENT B1 ;  /* 0x0000000000017941 */ /* 0x000fea0003800200 */
.L_x_145:
[----:B------:R-:W0:Y:S08]  /*3e10*/  LDC.64 R8, c[0x0][0x400] ;  /* 0x00010000ff087b82 */ /* 0x000e300000000a00 */
[----:B------:R-:W1:Y:S01]  /*3e20*/  LDC.64 R14, c[0x0][0x418] ;  /* 0x00010600ff0e7b82 */ /* 0x000e620000000a00 */
[----:B0-----:R-:W-:-:S05]  /*3e30*/  IMAD.WIDE R8, R17, 0x8, R8 ;  /* 0x0000000811087825 */ /* 0x001fca00078e0208 */
[----:B------:R0:W-:Y:S01]  /*3e40*/  STG.E.64 desc[UR8][R8.64], R26 ;  /* 0x0000001a08007986 */ /* 0x0001e2000c101b08 */
[----:B-1----:R-:W-:-:S03]  /*3e50*/  IMAD.WIDE R14, R17, 0x8, R14 ;  /* 0x00000008110e7825 */ /* 0x002fc600078e020e */
[----:B------:R1:W2:Y:S04]  /*3e60*/  LDG.E.64 R12, desc[UR8][R10.64] ;  /* 0x000000080a0c7981 */ /* 0x0002a8000c1e1b00 */
[----:B------:R-:W3:Y:S04]  /*3e70*/  LDG.E.64 R22, desc[UR8][R22.64] ;  /* 0x0000000816167981 */ /* 0x000ee8000c1e1b00 */
[----:B------:R-:W1:Y:S01]  /*3e80*/  LDG.E.64 R14, desc[UR8][R14.64] ;  /* 0x000000080e0e7981 */ /* 0x000e62000c1e1b00 */
[----:B------:R-:W4:Y:S01]  /*3e90*/  MUFU.RCP64H R19, UR17 ;  /* 0x0000001100137d08 */ /* 0x000f220008001800 */
[----:B------:R-:W-:-:S02]  /*3ea0*/  HFMA2 R18, -RZ, RZ, 0, 5.9604644775390625e-08 ;  /* 0x00000001ff127431 */ /* 0x000fc400000001ff */
[----:B------:R-:W-:Y:S02]  /*3eb0*/  IMAD.U32 R24, RZ, RZ, UR16 ;  /* 0x00000010ff187e24 */ /* 0x000fe4000f8e00ff */
[----:B------:R-:W-:-:S06]  /*3ec0*/  IMAD.U32 R25, RZ, RZ, UR17 ;  /* 0x00000011ff197e24 */ /* 0x000fcc000f8e00ff */
[----:B----4-:R-:W-:-:S08]  /*3ed0*/  DFMA R24, R18, -R24, 1 ;  /* 0x3ff000001218742b */ /* 0x010fd00000000818 */
[----:B------:R-:W-:Y:S01]  /*3ee0*/  DFMA R24, R24, R24, R24 ;  /* 0x000000181818722b */ /* 0x000fe20000000018 */
[----:B0-----:R-:W-:Y:S02]  /*3ef0*/  IMAD.U32 R8, RZ, RZ, UR16 ;  /* 0x00000010ff087e24 */ /* 0x001fe4000f8e00ff */
[----:B------:R-:W-:-:S05]  /*3f00*/  IMAD.U32 R9, RZ, RZ, UR17 ;  /* 0x00000011ff097e24 */ /* 0x000fca000f8e00ff */
[----:B------:R-:W-:-:S08]  /*3f10*/  DFMA R24, R18, R24, R18 ;  /* 0x000000181218722b */ /* 0x000fd00000000012 */
[----:B------:R-:W-:-:S08]  /*3f20*/  DFMA R8, R24, -R8, 1 ;  /* 0x3ff000001808742b */ /* 0x000fd00000000808 */
[----:B------:R-:W-:Y:S01]  /*3f30*/  DFMA R24, R24, R8, R24 ;  /* 0x000000081818722b */ /* 0x000fe20000000018 */
[----:B------:R-:W-:Y:S01]  /*3f40*/  BSSY.RECONVERGENT B1, `(.L_x_147) ;  /* 0x0000016000017945 */ /* 0x000fe20003800200 */
[----:B-1----:R-:W-:-:S08]  /*3f50*/  DADD R10, R14, R14 ;  /* 0x000000000e0a7229 */ /* 0x002fd0000000000e */
        /* <DEDUP_REMOVED lines=9> */
[----:B------:R-:W-:Y:S01]  /*3ff0*/  MOV R9, UR17 ;  /* 0x0000001100097c02 */ /* 0x000fe20008000f00 */
[----:B------:R-:W-:Y:S01]  /*4000*/  IMAD.U32 R29, RZ, RZ, UR17 ;  /* 0x00000011ff1d7e24 */ /* 0x000fe2000f8e00ff */
[----:B------:R-:W-:Y:S01]  /*4010*/  MOV R28, UR16 ;  /* 0x00000010001c7c02 */ /* 0x000fe20008000f00 */
[----:B------:R-:W-:Y:S01]  /*4020*/  IMAD.MOV.U32 R25, RZ, RZ, R12 ;  /* 0x000000ffff197224 */ /* 0x000fe200078e000c */
[----:B------:R-:W-:Y:S01]  /*4030*/  MOV R29, R9 ;  /* 0x00000009001d7202 */ /* 0x000fe20000000f00 */
[----:B------:R-:W-:Y:S01]  /*4040*/  IMAD.U32 R8, RZ, RZ, UR16 ;  /* 0x00000010ff087e24 */ /* 0x000fe2000f8e00ff */
[----:B------:R-:W-:Y:S01]  /*4050*/  MOV R12, 0x4080 ;  /* 0x00004080000c7802 */ /* 0x000fe20000000f00 */
[----:B------:R-:W-:-:S07]  /*4060*/  IMAD.MOV.U32 R26, RZ, RZ, R13 ;  /* 0x000000ffff1a7224 */ /* 0x000fce00078e000d */
[----:B------:R-:W-:Y:S05]  /*4070*/  CALL.REL.NOINC `($__internal_2_$__cuda_sm20_div_rn_f64_full) ;  /* 0x0000000400fc7944 */ /* 0x000fea0003c00000 */
[----:B------:R-:W-:Y:S02]  /*4080*/  IMAD.MOV.U32 R8, RZ, RZ, R26 ;  /* 0x000000ffff087224 */ /* 0x000fe400078e001a */
[----:B------:R-:W-:-:S07]  /*4090*/  IMAD.MOV.U32 R9, RZ, RZ, R25 ;  /* 0x000000ffff097224 */ /* 0x000fce00078e0019 */
.L_x_148:
[----:B------:R-:W-:Y:S05]  /*40a0*/  BSYNC.RECONVERGENT B1 ;  /* 0x0000000000017941 */ /* 0x000fea0003800200 */
.L_x_147:
        /* <DEDUP_REMOVED lines=34> */
.L_x_150:
[----:B------:R-:W-:Y:S05]  /*42d0*/  BSYNC.RECONVERGENT B1 ;  /* 0x0000000000017941 */ /* 0x000fea0003800200 */
.L_x_149:
[----:B------:R-:W2:Y:S04]  /*42e0*/  LDG.E.64 R40, desc[UR8][R40.64] ;  /* 0x0000000828287981 */ /* 0x000ea8000c1e1b00 */
[----:B------:R-:W3:Y:S01]  /*42f0*/  LDG.E.64 R20, desc[UR8][R20.64] ;  /* 0x0000000814147981 */ /* 0x000ee2000c1e1b00 */
        /* <DEDUP_REMOVED lines=30> */
[----:B------:R-:W-:-:S07]  /*44e0*/  IMAD.MOV.U32 R24, RZ, RZ, R26 ;  /* 0x000000ffff187224 */ /* 0x000fce00078e001a */
.L_x_152:
[----:B------:R-:W-:Y:S05]  /*44f0*/  BSYNC.RECONVERGENT B1 ;  /* 0x0000000000017941 */ /* 0x000fea0003800200 */
.L_x_151:
[----:B------:R-:W0:Y:S01]  /*4500*/  MUFU.RCP64H R11, R7 ;  /* 0x00000007000b7308 */ /* 0x000e220000001800 */
[----:B------:R-:W-:Y:S01]  /*4510*/  MOV R10, 0x1 ;  /* 0x00000001000a7802 */ /* 0x000fe20000000f00 */
[----:B------:R-:W-:Y:S01]  /*4520*/  DADD R8, R14, R8 ;  /* 0x000000000e087229 */ /* 0x000fe20000000008 */
[----:B------:R-:W-:Y:S04]  /*4530*/  BSSY.RECONVERGENT B1, `(.L_x_153) ;  /* 0x0000016000017945 */ /* 0x000fe80003800200 */
[----:B0-----:R-:W-:-:S08]  /*4540*/  DFMA R12, -R6, R10, 1 ;  /* 0x3ff00000060c742b */ /* 0x001fd0000000010a */
[----:B------:R-:W-:-:S08]  /*4550*/  DFMA R12, R12, R12, R12 ;  /* 0x0000000c0c0c722b */ /* 0x000fd0000000000c */
[----:B------:R-:W-:Y:S02]  /*4560*/  DFMA R10, R10, R12, R10 ;  /* 0x0000000c0a0a722b */ /* 0x000fe4000000000a */
[----:B------:R-:W-:-:S06]  /*4570*/  DADD R12, R8, R24 ;  /* 0x00000000080c7229 */ /* 0x000fcc0000000018 */
[----:B------:R-:W-:-:S04]  /*4580*/  DFMA R14, -R6, R10, 1 ;  /* 0x3ff00000060e742b */ /* 0x000fc8000000010a */
[----:B------:R-:W-:-:S04]  /*4590*/  FSETP.GEU.AND P1, PT, |R13|, 6.5827683646048100446e-37, PT ;  /* 0x036000000d00780b */ /* 0x000fc80003f2e200 */
        /* <DEDUP_REMOVED lines=15> */
.L_x_154:
[----:B------:R-:W-:Y:S05]  /*4690*/  BSYNC.RECONVERGENT B1 ;  /* 0x0000000000017941 */ /* 0x000fea0003800200 */
.L_x_153:
        /* <DEDUP_REMOVED lines=23> */
.L_x_156:
[----:B------:R-:W-:Y:S05]  /*4810*/  BSYNC.RECONVERGENT B1 ;  /* 0x0000000000017941 */ /* 0x000fea0003800200 */
.L_x_155:
[----:B------:R-:W0:Y:S01]  /*4820*/  LDC.64 R2, c[0x0][0x408] ;  /* 0x00010200ff027b82 */ /* 0x000e220000000a00 */
[----:B------:R-:W-:Y:S01]  /*4830*/  DADD R8, -R24, R8 ;  /* 0x0000000018087229 */ /* 0x000fe20000000108 */
[----:B0-----:R-:W-:-:S06]  /*4840*/  IMAD.WIDE R2, R17, 0x8, R2 ;  /* 0x0000000811027825 */ /* 0x001fcc00078e0202 */
[----:B------:R-:W-:Y:S01]  /*4850*/  STG.E.64 desc[UR8][R2.64], R8 ;  /* 0x0000000802007986 */ /* 0x000fe2000c101b08 */
[----:B------:R-:W-:Y:S05]  /*4860*/  EXIT ;  /* 0x000000000000794d */ /* 0x000fea0003800000 */
        .weak           $__internal_2_$__cuda_sm20_div_rn_f64_full
        .type           $__internal_2_$__cuda_sm20_div_rn_f64_full,@function
        .size           $__internal_2_$__cuda_sm20_div_rn_f64_full,($__internal_3_$__cuda_sm20_dsqrt_rn_f64_mediumpath_v1 - $__internal_2_$__cuda_sm20_div_rn_f64_full)
$__internal_2_$__cuda_sm20_div_rn_f64_full:
[C---:B------:R-:W-:Y:S01]  /*4870*/  FSETP.GEU.AND P0, PT, |R29|.reuse, 1.469367938527859385e-39, PT ;  /* 0x001000001d00780b */ /* 0x040fe20003f0e200 */
[----:B------:R-:W-:Y:S01]  /*4880*/  IMAD.MOV.U32 R27, RZ, RZ, R26 ;  /* 0x000000ffff1b7224 */ /* 0x000fe200078e001a */
[----:B------:R-:W-:Y:S01]  /*4890*/  LOP3.LUT R30, R29, 0x800fffff, RZ, 0xc0, !PT ;  /* 0x800fffff1d1e7812 */ /* 0x000fe200078ec0ff */
[----:B------:R-:W-:Y:S01]  /*48a0*/  IMAD.MOV.U32 R56, RZ, RZ, 0x1 ;  /* 0x00000001ff387424 */ /* 0x000fe200078e00ff */
[----:B------:R-:W-:Y:S01]  /*48b0*/  MOV R26, R25 ;  /* 0x00000019001a7202 */ /* 0x000fe20000000f00 */
[----:B------:R-:W-:Y:S01]  /*48c0*/  IMAD.MOV.U32 R46, RZ, RZ, 0x1ca00000 ;  /* 0x1ca00000ff2e7424 */ /* 0x000fe200078e00ff */
[----:B------:R-:W-:Y:S01]  /*48d0*/  LOP3.LUT R31, R30, 0x3ff00000, RZ, 0xfc, !PT ;  /* 0x3ff000001e1f7812 */ /* 0x000fe200078efcff */
[----:B------:R-:W-:Y:S01]  /*48e0*/  IMAD.MOV.U32 R30, RZ, RZ, R28 ;  /* 0x000000ffff1e7224 */ /* 0x000fe200078e001c */
[C---:B------:R-:W-:Y:S01]  /*48f0*/  FSETP.GEU.AND P2, PT, |R27|.reuse, 1.469367938527859385e-39, PT ;  /* 0x001000001b00780b */ /* 0x040fe20003f4e200 */
[----:B------:R-:W-:Y:S01]  /*4900*/  BSSY.RECONVERGENT B0, `(.L_x_157) ;  /* 0x0000055000007945 */ /* 0x000fe20003800200 */
[----:B------:R-:W-:-:S02]  /*4910*/  LOP3.LUT R25, R27, 0x7ff00000, RZ, 0xc0, !PT ;  /* 0x7ff000001b197812 */ /* 0x000fc400078ec0ff */
[----:B------:R-:W-:Y:S01]  /*4920*/  LOP3.LUT R54, R29, 0x7ff00000, RZ, 0xc0, !PT ;  /* 0x7ff000001d367812 */ /* 0x000fe200078ec0ff */
[----:B------:R-:W-:Y:S02]  /*4930*/  @!P0 DMUL R30, R28, 8.98846567431157953865e+307 ;  /* 0x7fe000001c1e8828 */ /* 0x000fe40000000000 */
[----:B------:R-:W-:Y:S01]  /*4940*/  IMAD.MOV.U32 R53, RZ, RZ, R25 ;  /* 0x000000ffff357224 */ /* 0x000fe200078e0019 */
[----:B------:R-:W-:-:S03]  /*4950*/  ISETP.GE.U32.AND P1, PT, R25, R54, PT ;  /* 0x000000361900720c */ /* 0x000fc60003f26070 */
[----:B------:R-:W0:Y:S01]  /*4960*/  MUFU.RCP64H R57, R31 ;  /* 0x0000001f00397308 */ /* 0x000e220000001800 */
[C---:B------:R-:W-:Y:S02]  /*4970*/  SEL R45, R46.reuse, 0x63400000, !P1 ;  /* 0x634000002e2d7807 */ /* 0x040fe40004800000 */
[----:B------:R-:W-:Y:S02]  /*4980*/  @!P2 LOP3.LUT R44, R29, 0x7ff00000, RZ, 0xc0, !PT ;  /* 0x7ff000001d2ca812 */ /* 0x000fe400078ec0ff */
[----:B------:R-:W-:Y:S02]  /*4990*/  LOP3.LUT R45, R45, 0x800fffff, R27, 0xf8, !PT ;  /* 0x800fffff2d2d7812 */ /* 0x000fe400078ef81b */
[----:B------:R-:W-:Y:S02]  /*49a0*/  @!P2 ISETP.GE.U32.AND P3, PT, R25, R44, PT ;  /* 0x0000002c1900a20c */ /* 0x000fe40003f66070 */
[----:B------:R-:W-:Y:S02]  /*49b0*/  @!P0 LOP3.LUT R54, R31, 0x7ff00000, RZ, 0xc0, !PT ;  /* 0x7ff000001f368812 */ /* 0x000fe400078ec0ff */
[----:B------:R-:W-:-:S04]  /*49c0*/  @!P2 SEL R44, R46, 0x63400000, !P3 ;  /* 0x634000002e2ca807 */ /* 0x000fc80005800000 */
[----:B------:R-:W-:Y:S01]  /*49d0*/  @!P2 LOP3.LUT R44, R44, 0x80000000, R27, 0xf8, !PT ;  /* 0x800000002c2ca812 */ /* 0x000fe200078ef81b */
[----:B0-----:R-:W-:-:S08]  /*49e0*/  DFMA R58, R56, -R30, 1 ;  /* 0x3ff00000383a742b */ /* 0x001fd0000000081e */
[----:B------:R-:W-:-:S08]  /*49f0*/  DFMA R58, R58, R58, R58 ;  /* 0x0000003a3a3a722b */ /* 0x000fd0000000003a */
[----:B------:R-:W-:Y:S01]  /*4a00*/  DFMA R56, R56, R58, R56 ;  /* 0x0000003a3838722b */ /* 0x000fe20000000038 */
[----:B------:R-:W-:Y:S01]  /*4a10*/  @!P2 LOP3.LUT R59, R44, 0x100000, RZ, 0xfc, !PT ;  /* 0x001000002c3ba812 */ /* 0x000fe200078efcff */
[----:B------:R-:W-:Y:S01]  /*4a20*/  @!P2 IMAD.MOV.U32 R58, RZ, RZ, RZ ;  /* 0x000000ffff3aa224 */ /* 0x000fe200078e00ff */
[----:B------:R-:W-:-:S05]  /*4a30*/  MOV R44, R26 ;  /* 0x0000001a002c7202 */ /* 0x000fca0000000f00 */
[----:B------:R-:W-:Y:S02]  /*4a40*/  DFMA R60, R56, -R30, 1 ;  /* 0x3ff00000383c742b */ /* 0x000fe4000000081e */
[----:B------:R-:W-:-:S06]  /*4a50*/  @!P2 DFMA R44, R44, 2, -R58 ;  /* 0x400000002c2ca82b */ /* 0x000fcc000000083a */
[----:B------:R-:W-:-:S04]  /*4a60*/  DFMA R60, R56, R60, R56 ;  /* 0x0000003c383c722b */ /* 0x000fc80000000038 */
[----:B------:R-:W-:-:S04]  /*4a70*/  @!P2 LOP3.LUT R53, R45, 0x7ff00000, RZ, 0xc0, !PT ;  /* 0x7ff000002d35a812 */ /* 0x000fc800078ec0ff */
[----:B------:R-:W-:Y:S01]  /*4a80*/  IADD3 R55, PT, PT, R53, -0x1, RZ ;  /* 0xffffffff35377810 */ /* 0x000fe20007ffe0ff */
[----:B------:R-:W-:-:S03]  /*4a90*/  DMUL R58, R60, R44 ;  /* 0x0000002c3c3a7228 */ /* 0x000fc60000000000 */
[----:B------:R-:W-:Y:S01]  /*4aa0*/  ISETP.GT.U32.AND P0, PT, R55, 0x7feffffe, PT ;  /* 0x7feffffe3700780c */ /* 0x000fe20003f04070 */
[----:B------:R-:W-:-:S04]  /*4ab0*/  VIADD R55, R54, 0xffffffff ;  /* 0xffffffff36377836 */ /* 0x000fc80000000000 */
[----:B------:R-:W-:Y:S01]  /*4ac0*/  DFMA R56, R58, -R30, R44 ;  /* 0x8000001e3a38722b */ /* 0x000fe2000000002c */
[----:B------:R-:W-:-:S07]  /*4ad0*/  ISETP.GT.U32.OR P0, PT, R55, 0x7feffffe, P0 ;  /* 0x7feffffe3700780c */ /* 0x000fce0000704470 */
[----:B------:R-:W-:-:S06]  /*4ae0*/  DFMA R56, R60, R56, R58 ;  /* 0x000000383c38722b */ /* 0x000fcc000000003a */
[----:B------:R-:W-:Y:S05]  /*4af0*/  @P0 BRA `(.L_x_158) ;  /* 0x0000000000740947 */ /* 0x000fea0003800000 */
[----:B------:R-:W-:Y:S01]  /*4b00*/  LOP3.LUT R26, R29, 0x7ff00000, RZ, 0xc0, !PT ;  /* 0x7ff000001d1a7812 */ /* 0x000fe200078ec0ff */
[----:B------:R-:W-:-:S03]  /*4b10*/  IMAD.MOV.U32 R54, RZ, RZ, RZ ;  /* 0x000000ffff367224 */ /* 0x000fc600078e00ff */
[CC--:B------:R-:W-:Y:S02]  /*4b20*/  VIADDMNMX R27, R25.reuse, -R26.reuse, 0xb9600000, !PT ;  /* 0xb9600000191b7446 */ /* 0x0c0fe4000780091a */
[----:B------:R-:W-:Y:S02]  /*4b30*/  ISETP.GE.U32.AND P0, PT, R25, R26, PT ;  /* 0x0000001a1900720c */ /* 0x000fe40003f06070 */
[----:B------:R-:W-:Y:S02]  /*4b40*/  VIMNMX R27, PT, PT, R27, 0x46a00000, PT ;  /* 0x46a000001b1b7848 */ /* 0x000fe40003fe0100 */
[----:B------:R-:W-:-:S05]  /*4b50*/  SEL R46, R46, 0x63400000, !P0 ;  /* 0x634000002e2e7807 */ /* 0x000fca0004000000 */
[----:B------:R-:W-:-:S05]  /*4b60*/  IMAD.IADD R27, R27, 0x1, -R46 ;  /* 0x000000011b1b7824 */ /* 0x000fca00078e0a2e */
[----:B------:R-:W-:-:S06]  /*4b70*/  IADD3 R55, PT, PT, R27, 0x7fe00000, RZ ;  /* 0x7fe000001b377810 */ /* 0x000fcc0007ffe0ff */
        /* <DEDUP_REMOVED lines=9> */
[C---:B------:R-:W-:Y:S01]  /*4c10*/  IADD3 R31, PT, PT, -R27.reuse, RZ, RZ ;  /* 0x000000ff1b1f7210 */ /* 0x040fe20007ffe1ff */
[----:B------:R-:W-:Y:S01]  /*4c20*/  IMAD.MOV.U32 R30, RZ, RZ, RZ ;  /* 0x000000ffff1e7224 */ /* 0x000fe200078e00ff */
[----:B------:R-:W-:-:S05]  /*4c30*/  IADD3 R27, PT, PT, -R27, -0x43300000, RZ ;  /* 0xbcd000001b1b7810 */ /* 0x000fca0007ffe1ff */
[----:B------:R-:W-:Y:S02]  /*4c40*/  DFMA R30, R58, -R30, R56 ;  /* 0x8000001e3a1e722b */ /* 0x000fe40000000038 */
[----:B------:R-:W-:-:S08]  /*4c50*/  DMUL.RP R56, R56, R54 ;  /* 0x0000003638387228 */ /* 0x000fd00000008000 */
[----:B------:R-:W-:Y:S02]  /*4c60*/  FSETP.NEU.AND P0, PT, |R31|, R27, PT ;  /* 0x0000001b1f00720b */ /* 0x000fe40003f0d200 */
[----:B------:R-:W-:Y:S02]  /*4c70*/  LOP3.LUT R28, R57, R28, RZ, 0x3c, !PT ;  /* 0x0000001c391c7212 */ /* 0x000fe400078e3cff */
[----:B------:R-:W-:Y:S02]  /*4c80*/  FSEL R25, R56, R58, !P0 ;  /* 0x0000003a38197208 */ /* 0x000fe40004000000 */
[----:B------:R-:W-:-:S03]  /*4c90*/  FSEL R28, R28, R59, !P0 ;  /* 0x0000003b1c1c7208 */ /* 0x000fc60004000000 */
[----:B------:R-:W-:Y:S01]  /*4ca0*/  IMAD.MOV.U32 R58, RZ, RZ, R25 ;  /* 0x000000ffff3a7224 */ /* 0x000fe200078e0019 */
[----:B------:R-:W-:Y:S01]  /*4cb0*/  MOV R59, R28 ;  /* 0x0000001c003b7202 */ /* 0x000fe20000000f00 */
[----:B------:R-:W-:Y:S06]  /*4cc0*/  BRA `(.L_x_159) ;  /* 0x0000000000607947 */ /* 0x000fec0003800000 */
.L_x_158:
        /* <DEDUP_REMOVED lines=11> */
[----:B------:R-:W-:Y:S01]  /*4d80*/  @P0 LOP3.LUT R25, R26, 0x7ff00000, RZ, 0xfc, !PT ;  /* 0x7ff000001a190812 */ /* 0x000fe200078efcff */
[----:B------:R-:W-:Y:S01]  /*4d90*/  @!P0 IMAD.MOV.U32 R59, RZ, RZ, R26 ;  /* 0x000000ffff3b8224 */ /* 0x000fe200078e001a */
[----:B------:R-:W-:Y:S01]  /*4da0*/  @!P0 MOV R58, RZ ;  /* 0x000000ff003a8202 */ /* 0x000fe20000000f00 */
[----:B------:R-:W-:Y:S01]  /*4db0*/  @P0 IMAD.MOV.U32 R58, RZ, RZ, RZ ;  /* 0x000000ffff3a0224 */ /* 0x000fe200078e00ff */
[----:B------:R-:W-:Y:S01]  /*4dc0*/  @P0 MOV R59, R25 ;  /* 0x00000019003b0202 */ /* 0x000fe20000000f00 */
[----:B------:R-:W-:Y:S06]  /*4dd0*/  BRA `(.L_x_159) ;  /* 0x00000000001c7947 */ /* 0x000fec0003800000 */
.L_x_161:
[----:B------:R-:W-:Y:S01]  /*4de0*/  LOP3.LUT R25, R29, 0x80000, RZ, 0xfc, !PT ;  /* 0x000800001d197812 */ /* 0x000fe200078efcff */
[----:B------:R-:W-:-:S04]  /*4df0*/  IMAD.MOV.U32 R58, RZ, RZ, R28 ;  /* 0x000000ffff3a7224 */ /* 0x000fc800078e001c */
[----:B------:R-:W-:Y:S01]  /*4e00*/  IMAD.MOV.U32 R59, RZ, RZ, R25 ;  /* 0x000000ffff3b7224 */ /* 0x000fe200078e0019 */
[----:B------:R-:W-:Y:S06]  /*4e10*/  BRA `(.L_x_159) ;  /* 0x00000000000c7947 */ /* 0x000fec0003800000 */
.L_x_160:
[----:B------:R-:W-:Y:S02]  /*4e20*/  LOP3.LUT R25, R27, 0x80000, RZ, 0xfc, !PT ;  /* 0x000800001b197812 */ /* 0x000fe400078efcff */
[----:B------:R-:W-:-:S03]  /*4e30*/  MOV R58, R26 ;  /* 0x0000001a003a7202 */ /* 0x000fc60000000f00 */
[----:B------:R-:W-:-:S07]  /*4e40*/  IMAD.MOV.U32 R59, RZ, RZ, R25 ;  /* 0x000000ffff3b7224 */ /* 0x000fce00078e0019 */
.L_x_159:
[----:B------:R-:W-:Y:S05]  /*4e50*/  BSYNC.RECONVERGENT B0 ;  /* 0x0000000000007941 */ /* 0x000fea0003800200 */
.L_x_157:
[----:B------:R-:W-:Y:S01]  /*4e60*/  IMAD.MOV.U32 R28, RZ, RZ, R12 ;  /* 0x000000ffff1c7224 */ /* 0x000fe200078e000c */
[----:B------:R-:W-:Y:S01]  /*4e70*/  MOV R25, R59 ;  /* 0x0000003b00197202 */ /* 0x000fe20000000f00 */
[----:B------:R-:W-:Y:S02]  /*4e80*/  IMAD.MOV.U32 R29, RZ, RZ, 0x0 ;  /* 0x00000000ff1d7424 */ /* 0x000fe400078e00ff */
[----:B------:R-:W-:Y:S02]  /*4e90*/  IMAD.MOV.U32 R26, RZ, RZ, R58 ;  /* 0x000000ffff1a7224 */ /* 0x000fe400078e003a */
[----:B------:R-:W-:Y:S05]  /*4ea0*/  RET.REL.NODEC R28 `(_Z20set_calculus_toolboxPdS_S_S_S_S_S_S_S_S_S_S_S_S_S_S_S_S_PKdS1_iiiddddi) ;  /* 0xffffffb01c547950 */ /* 0x000fea0003c3ffff */
        .weak           $__internal_3_$__cuda_sm20_dsqrt_rn_f64_mediumpath_v1
        .type           $__internal_3_$__cuda_sm20_dsqrt_rn_f64_mediumpath_v1,@function
        .size           $__internal_3_$__cuda_sm20_dsqrt_rn_f64_mediumpath_v1,($_Z20set_calculus_toolboxPdS_S_S_S_S_S_S_S_S_S_S_S_S_S_S_S_S_PKdS1_iiiddddi$__internal_accurate_pow - $__internal_3_$__cuda_sm20_dsqrt_rn_f64_mediumpath_v1)
$__internal_3_$__cuda_sm20_dsqrt_rn_f64_mediumpath_v1:
[----:B------:R-:W-:Y:S01]  /*4eb0*/  ISETP.GE.U32.AND P0, PT, R54, -0x3400000, PT ;  /* 0xfcc000003600780c */ /* 0x000fe20003f06070 */
[----:B------:R-:W-:Y:S01]  /*4ec0*/  BSSY.RECONVERGENT B1, `(.L_x_162) ;  /* 0x0000024000017945 */ /* 0x000fe20003800200 */
[----:B------:R-:W-:-:S11]  /*4ed0*/  MOV R25, R35 ;  /* 0x0000002300197202 */ /* 0x000fd60000000f00 */
        /* <DEDUP_REMOVED lines=9> */
.L_x_163:
        /* <DEDUP_REMOVED lines=22> */
[----:B------:R-:W-:Y:S01]  /*50d0*/  VIADD R25, R25, 0xfcb00000 ;  /* 0xfcb0000019197836 */ /* 0x000fe20000000000 */
[----:B------:R-:W-:Y:S06]  /*50e0*/  BRA `(.L_x_164) ;  /* 0x0000000000047947 */ /* 0x000fec0003800000 */
.L_x_165:
[----:B------:R-:W-:-:S11]  /*50f0*/  DADD R24, R30, R30 ;  /* 0x000000001e187229 */ /* 0x000fd6000000001e */
.L_x_164:
[----:B------:R-:W-:Y:S05]  /*5100*/  BSYNC.RECONVERGENT B1 ;  /* 0x0000000000017941 */ /* 0x000fea0003800200 */
.L_x_162:
[----:B------:R-:W-:Y:S02]  /*5110*/  IMAD.MOV.U32 R45, RZ, RZ, R25 ;  /* 0x000000ffff2d7224 */ /* 0x000fe400078e0019 */
[----:B------:R-:W-:Y:S01]  /*5120*/  HFMA2 R25, -RZ, RZ, 0, 0 ;  /* 0x00000000ff197431 */ /* 0x000fe200000001ff */
[----:B------:R-:W-:Y:S01]  /*5130*/  MOV R44, R24 ;  /* 0x00000018002c7202 */ /* 0x000fe20000000f00 */
[----:B------:R-:W-:-:S04]  /*5140*/  IMAD.MOV.U32 R24, RZ, RZ, R12 ;  /* 0x000000ffff187224 */ /* 0x000fc800078e000c */
[----:B------:R-:W-:Y:S05]  /*5150*/  RET.REL.NODEC R24 `(_Z20set_calculus_toolboxPdS_S_S_S_S_S_S_S_S_S_S_S_S_S_S_S_S_PKdS1_iiiddddi) ;  /* 0xffffffac18a87950 */ /* 0x000fea0003c3ffff */
        .type           $_Z20set_calculus_toolboxPdS_S_S_S_S_S_S_S_S_S_S_S_S_S_S_S_S_PKdS1_iiiddddi$__internal_accurate_pow,@function
        .size           $_Z20set_calculus_toolboxPdS_S_S_S_S_S_S_S_S_S_S_S_S_S_S_S_S_PKdS1_iiiddddi$__internal_accurate_pow,(.L_x_173 - $_Z20set_calculus_toolboxPdS_S_S_S_S_S_S_S_S_S_S_S_S_S_S_S_S_PKdS1_iiiddddi$__internal_accurate_pow)
$_Z20set_calculus_toolboxPdS_S_S_S_S_S_S_S_S_S_S_S_S_S_S_S_S_PKdS1_iiiddddi$__internal_accurate_pow:
[----:B------:R-:W-:Y:S01]  /*5160*/  ISETP.GT.U32.AND P0, PT, R12, 0xfffff, PT ;  /* 0x000fffff0c00780c */ /* 0x000fe20003f04070 */
[--C-:B------:R-:W-:Y:S01]  /*5170*/  IMAD.MOV.U32 R25, RZ, RZ, R12.reuse ;  /* 0x000000ffff197224 */ /* 0x100fe200078e000c */
[----:B------:R-:W-:Y:S01]  /*5180*/  MOV R15, R12 ;  /* 0x0000000c000f7202 */ /* 0x000fe20000000f00 */
[----:B------:R-:W-:Y:S01]  /*5190*/  UMOV UR6, 0x7d2cafe2 ;  /* 0x7d2cafe200067882 */ /* 0x000fe20000000000 */
[----:B------:R-:W-:Y:S01]  /*51a0*/  UMOV UR7, 0x3eb0f5ff ;  /* 0x3eb0f5ff00077882 */ /* 0x000fe20000000000 */
[----:B------:R-:W-:Y:S01]  /*51b0*/  SHF.R.U32.HI R12, RZ, 0x14, R12 ;  /* 0x00000014ff0c7819 */ /* 0x000fe2000001160c */
[----:B------:R-:W-:Y:S01]  /*51c0*/  UMOV UR22, 0xfefa39ef ;  /* 0xfefa39ef00167882 */ /* 0x000fe20000000000 */
[----:B------:R-:W-:-:S06]  /*51d0*/  UMOV UR23, 0x3fe62e42 ;  /* 0x3fe62e4200177882 */ /* 0x000fcc0000000000 */
[----:B------:R-:W-:-:S10]  /*51e0*/  @!P0 DMUL R54, R24, 1.80143985094819840000e+16 ;  /* 0x4350000018368828 */ /* 0x000fd40000000000 */
[----:B------:R-:W-:Y:S01]  /*51f0*/  @!P0 IMAD.MOV.U32 R15, RZ, RZ, R55 ;  /* 0x000000ffff0f8224 */ /* 0x000fe200078e0037 */
[----:B------:R-:W-:Y:S02]  /*5200*/  @!P0 MOV R24, R54 ;  /* 0x0000003600188202 */ /* 0x000fe40000000f00 */
[----:B------:R-:W-:Y:S02]  /*5210*/  @!P0 LEA.HI R12, R55, 0xffffffca, RZ, 0xc ;  /* 0xffffffca370c8811 */ /* 0x000fe400078f60ff */
[----:B------:R-:W-:Y:S01]  /*5220*/  LOP3.LUT R15, R15, 0x800fffff, RZ, 0xc0, !PT ;  /* 0x800fffff0f0f7812 */ /* 0x000fe200078ec0ff */
[----:B------:R-:W-:Y:S01]  /*5230*/  IMAD.MOV.U32 R44, RZ, RZ, R24 ;  /* 0x000000ffff2c7224 */ /* 0x000fe200078e0018 */
[----:B------:R-:W-:Y:S02]  /*5240*/  MOV R24, RZ ;  /* 0x000000ff00187202 */ /* 0x000fe40000000f00 */
[----:B------:R-:W-:-:S04]  /*5250*/  LOP3.LUT R45, R15, 0x3ff00000, RZ, 0xfc, !PT ;  /* 0x3ff000000f2d7812 */ /* 0x000fc800078efcff */
[----:B------:R-:W-:-:S13]  /*5260*/  ISETP.GE.U32.AND P1, PT, R45, 0x3ff6a09f, PT ;  /* 0x3ff6a09f2d00780c */ /* 0x000fda0003f26070 */
[----:B------:R-:W-:-:S05]  /*5270*/  @P1 IADD3 R15, PT, PT, R45, -0x100000, RZ ;  /* 0xfff000002d0f1810 */ /* 0x000fca0007ffe0ff */
[----:B------:R-:W-:Y:S02]  /*5280*/  @P1 IMAD.MOV.U32 R45, RZ, RZ, R15 ;  /* 0x000000ffff2d1224 */ /* 0x000fe400078e000f */
[C---:B------:R-:W-:Y:S01]  /*5290*/  VIADD R15, R12.reuse, 0xfffffc01 ;  /* 0xfffffc010c0f7836 */ /* 0x040fe20000000000 */
[----:B------:R-:W-:-:S03]  /*52a0*/  @P1 IADD3 R15, PT, PT, R12, -0x3fe, RZ ;  /* 0xfffffc020c0f1810 */ /* 0x000fc60007ffe0ff */
[C---:B------:R-:W-:Y:S02]  /*52b0*/  DADD R26, R44.reuse, 1 ;  /* 0x3ff000002c1a7429 */ /* 0x040fe40000000000 */
[----:B------:R-:W-:-:S04]  /*52c0*/  DADD R44, R44, -1 ;  /* 0xbff000002c2c7429 */ /* 0x000fc80000000000 */
[----:B------:R-:W0:Y:S02]  /*52d0*/  MUFU.RCP64H R25, R27 ;  /* 0x0000001b00197308 */ /* 0x000e240000001800 */
[----:B0-----:R-:W-:-:S08]  /*52e0*/  DFMA R26, -R26, R24, 1 ;  /* 0x3ff000001a1a742b */ /* 0x001fd00000000118 */
[----:B------:R-:W-:-:S08]  /*52f0*/  DFMA R26, R26, R26, R26 ;  /* 0x0000001a1a1a722b */ /* 0x000fd0000000001a */
[----:B------:R-:W-:Y:S01]  /*5300*/  DFMA R26, R24, R26, R24 ;  /* 0x0000001a181a722b */ /* 0x000fe20000000018 */
[----:B------:R-:W-:Y:S01]  /*5310*/  IMAD.MOV.U32 R24, RZ, RZ, 0x41ad3b5a ;  /* 0x41ad3b5aff187424 */ /* 0x000fe200078e00ff */
[----:B------:R-:W-:-:S06]  /*5320*/  MOV R25, 0x3ed0f5d2 ;  /* 0x3ed0f5d200197802 */ /* 0x000fcc0000000f00 */
[----:B------:R-:W-:-:S08]  /*5330*/  DMUL R52, R44, R26 ;  /* 0x0000001a2c347228 */ /* 0x000fd00000000000 */
[----:B------:R-:W-:-:S08]  /*5340*/  DFMA R52, R44, R26, R52 ;  /* 0x0000001a2c34722b */ /* 0x000fd00000000034 */
[-C--:B------:R-:W-:Y:S02]  /*5350*/  DMUL R30, R52, R52.reuse ;  /* 0x00000034341e7228 */ /* 0x080fe40000000000 */
[----:B------:R-:W-:Y:S02]  /*5360*/  DADD R50, R44, -R52 ;  /* 0x000000002c327229 */ /* 0x000fe40000000834 */
[----:B------:R-:W-:-:S04]  /*5370*/  DMUL R42, R52, R52 ;  /* 0x00000034342a7228 */ /* 0x000fc80000000000 */
[----:B------:R-:W-:Y:S01]  /*5380*/  DFMA R24, R30, UR6, R24 ;  /* 0x000000061e187c2b */ /* 0x000fe20008000018 */
[----:B------:R-:W-:Y:S01]  /*5390*/  UMOV UR6, 0x75488a3f ;  /* 0x75488a3f00067882 */ /* 0x000fe20000000000 */
[----:B------:R-:W-:Y:S01]  /*53a0*/  UMOV UR7, 0x3ef3b20a ;  /* 0x3ef3b20a00077882 */ /* 0x000fe20000000000 */
[----:B------:R-:W-:-:S05]  /*53b0*/  DADD R50, R50, R50 ;  /* 0x0000000032327229 */ /* 0x000fca0000000032 */
        /* <DEDUP_REMOVED lines=22> */
[C---:B------:R-:W-:Y:S01]  /*5520*/  DMUL R24, R52.reuse, R42 ;  /* 0x0000002a34187228 */ /* 0x040fe20000000000 */
[----:B------:R-:W-:Y:S01]  /*5530*/  VIADD R31, R51, 0x100000 ;  /* 0x00100000331f7836 */ /* 0x000fe20000000000 */
[----:B------:R-:W-:Y:S01]  /*5540*/  DFMA R28, R52, R52, -R42 ;  /* 0x00000034341c722b */ /* 0x000fe2000000082a */
[----:B------:R-:W-:-:S03]  /*5550*/  MOV R30, R50 ;  /* 0x00000032001e7202 */ /* 0x000fc60000000f00 */
        /* <DEDUP_REMOVED lines=19> */
[----:B------:R-:W-:-:S08]  /*5690*/  DADD R52, R26, R52 ;  /* 0x000000001a347229 */ /* 0x000fd00000000034 */
[----:B------:R-:W-:-:S08]  /*56a0*/  DADD R28, R28, R52 ;  /* 0x000000001c1c7229 */ /* 0x000fd00000000034 */
[----:B------:R-:W-:Y:S01]  /*56b0*/  DADD R50, R50, R28 ;  /* 0x0000000032327229 */ /* 0x000fe2000000001c */
[----:B------:R-:W-:Y:S01]  /*56c0*/  LOP3.LUT R28, R15, 0x80000000, RZ, 0x3c, !PT ;  /* 0x800000000f1c7812 */ /* 0x000fe200078e3cff */
[----:B------:R-:W-:-:S06]  /*56d0*/  IMAD.MOV.U32 R29, RZ, RZ, 0x43300000 ;  /* 0x43300000ff1d7424 */ /* 0x000fcc00078e00ff */
[----:B------:R-:W-:Y:S02]  /*56e0*/  DADD R30, R24, R50 ;  /* 0x00000000181e7229 */ /* 0x000fe40000000032 */
[----:B------:R-:W-:Y:S01]  /*56f0*/  DADD R28, R28, -UR6 ;  /* 0x800000061c1c7e29 */ /* 0x000fe20008000000 */
[----:B------:R-:W-:Y:S01]  /*5700*/  UMOV UR6, 0xfefa39ef ;  /* 0xfefa39ef00067882 */ /* 0x000fe20000000000 */
[----:B------:R-:W-:-:S04]  /*5710*/  UMOV UR7, 0x3fe62e42 ;  /* 0x3fe62e4200077882 */ /* 0x000fc80000000000 */
[--C-:B------:R-:W-:Y:S02]  /*5720*/  DADD R42, R24, -R30.reuse ;  /* 0x00000000182a7229 */ /* 0x100fe4000000081e */
[----:B------:R-:W-:Y:S01]  /*5730*/  DFMA R26, R28, UR6, R30 ;  /* 0x000000061c1a7c2b */ /* 0x000fe2000800001e */
[----:B------:R-:W-:Y:S01]  /*5740*/  UMOV UR6, 0x3b39803f ;  /* 0x3b39803f00067882 */ /* 0x000fe20000000000 */
[----:B------:R-:W-:-:S04]  /*5750*/  UMOV UR7, 0x3c7abc9e ;  /* 0x3c7abc9e00077882 */ /* 0x000fc80000000000 */
[----:B------:R-:W-:Y:S02]  /*5760*/  DADD R42, R50, R42 ;  /* 0x00000000322a7229 */ /* 0x000fe4000000002a */
[----:B------:R-:W-:-:S08]  /*5770*/  DFMA R24, R28, -UR22, R26 ;  /* 0x800000161c187c2b */ /* 0x000fd0000800001a */
        /* <DEDUP_REMOVED lines=13> */
[----:B------:R-:W-:Y:S01]  /*5850*/  MOV R24, 0x652b82fe ;  /* 0x652b82fe00187802 */ /* 0x000fe20000000f00 */
[----:B------:R-:W-:-:S06]  /*5860*/  IMAD.MOV.U32 R25, RZ, RZ, 0x3ff71547 ;  /* 0x3ff71547ff197424 */ /* 0x000fcc00078e00ff */
        /* <DEDUP_REMOVED lines=12> */
[----:B------:R-:W-:Y:S01]  /*5930*/  MOV R28, 0xfca213ea ;  /* 0xfca213ea001c7802 */ /* 0x000fe20000000f00 */
[----:B------:R-:W-:Y:S01]  /*5940*/  IMAD.MOV.U32 R29, RZ, RZ, 0x3e928af3 ;  /* 0x3e928af3ff1d7424 */ /* 0x000fe200078e00ff */
        /* <DEDUP_REMOVED lines=28> */
[----:B------:R-:W-:Y:S01]  /*5b10*/  LEA R31, R24, R29, 0x14 ;  /* 0x0000001d181f7211 */ /* 0x000fe200078ea0ff */
[----:B------:R-:W-:Y:S01]  /*5b20*/  IMAD.MOV.U32 R30, RZ, RZ, R28 ;  /* 0x000000ffff1e7224 */ /* 0x000fe200078e001c */
[----:B------:R-:W-:Y:S06]  /*5b30*/  @!P0 BRA `(.L_x_166) ;  /* 0x0000000000308947 */ /* 0x000fec0003800000 */
[----:B------:R-:W-:Y:S01]  /*5b40*/  FSETP.GEU.AND P1, PT, |R27|, 4.2275390625, PT ;  /* 0x408748001b00780b */ /* 0x000fe20003f2e200 */
[C---:B------:R-:W-:Y:S02]  /*5b50*/  DADD R30, R26.reuse, +INF ;  /* 0x7ff000001a1e7429 */ /* 0x040fe40000000000 */
[----:B------:R-:W-:-:S08]  /*5b60*/  DSETP.GEU.AND P0, PT, R26, RZ, PT ;  /* 0x000000ff1a00722a */ /* 0x000fd00003f0e000 */
[----:B------:R-:W-:Y:S02]  /*5b70*/  FSEL R30, R30, RZ, P0 ;  /* 0x000000ff1e1e7208 */ /* 0x000fe40000000000 */
[----:B------:R-:W-:Y:S02]  /*5b80*/  @!P1 LEA.HI R12, R24, R24, RZ, 0x1 ;  /* 0x00000018180c9211 */ /* 0x000fe400078f08ff */
[----:B------:R-:W-:Y:S02]  /*5b90*/  FSEL R31, R31, RZ, P0 ;  /* 0x000000ff1f1f7208 */ /* 0x000fe40000000000 */
[----:B------:R-:W-:-:S04]  /*5ba0*/  @!P1 SHF.R.S32.HI R12, RZ, 0x1, R12 ;  /* 0x00000001ff0c9819 */ /* 0x000fc8000001140c */
[----:B------:R-:W-:Y:S01]  /*5bb0*/  @!P1 IADD3 R24, PT, PT, R24, -R12, RZ ;  /* 0x8000000c18189210 */ /* 0x000fe20007ffe0ff */
[----:B------:R-:W-:-:S03]  /*5bc0*/  @!P1 IMAD R29, R12, 0x100000, R29 ;  /* 0x001000000c1d9824 */ /* 0x000fc600078e021d */
[----:B------:R-:W-:Y:S02]  /*5bd0*/  @!P1 LEA R25, R24, 0x3ff00000, 0x14 ;  /* 0x3ff0000018199811 */ /* 0x000fe400078ea0ff */
[----:B------:R-:W-:-:S06]  /*5be0*/  @!P1 MOV R24, RZ ;  /* 0x000000ff00189202 */ /* 0x000fcc0000000f00 */
[----:B------:R-:W-:-:S11]  /*5bf0*/  @!P1 DMUL R30, R28, R24 ;  /* 0x000000181c1e9228 */ /* 0x000fd60000000000 */
.L_x_166:
[----:B------:R-:W-:Y:S01]  /*5c00*/  DFMA R42, R42, R30, R30 ;  /* 0x0000001e2a2a722b */ /* 0x000fe2000000001e */
[----:B------:R-:W-:Y:S01]  /*5c10*/  IMAD.MOV.U32 R24, RZ, RZ, R0 ;  /* 0x000000ffff187224 */ /* 0x000fe200078e0000 */
[----:B------:R-:W-:Y:S01]  /*5c20*/  DSETP.NEU.AND P0, PT, |R30|, +INF , PT ;  /* 0x7ff000001e00742a */ /* 0x000fe20003f0d200 */
[----:B------:R-:W-:-:S07]  /*5c30*/  MOV R25, 0x0 ;  /* 0x0000000000197802 */ /* 0x000fce0000000f00 */
[----:B------:R-:W-:Y:S02]  /*5c40*/  FSEL R12, R30, R42, !P0 ;  /* 0x0000002a1e0c7208 */ /* 0x000fe40004000000 */
[----:B------:R-:W-:Y:S01]  /*5c50*/  FSEL R31, R31, R43, !P0 ;  /* 0x0000002b1f1f7208 */ /* 0x000fe20004000000 */
[----:B------:R-:W-:Y:S06]  /*5c60*/  RET.REL.NODEC R24 `(_Z20set_calculus_toolboxPdS_S_S_S_S_S_S_S_S_S_S_S_S_S_S_S_S_PKdS1_iiiddddi) ;  /* 0xffffffa018e47950 */ /* 0x000fec0003c3ffff */
.L_x_167:
        /* <DEDUP_REMOVED lines=9> */
.L_x_173:


//--------------------- .nv.shared.reserved.0     --------------------------
	.section	.nv.shared.reserved.0,"aw",@nobits
	.weak		__nv_reservedSMEM_offset_0_alias
	.size		__nv_reservedSMEM_offset_0_alias, 0, 64
	.other		__nv_reservedSMEM_offset_0_alias,@"STO_CUDA_RESERVED_SHARED STV_DEFAULT"
__nv_reservedSMEM_offset_0_alias:
	.zero		0
	.zero		64


//--------------------- .nv.constant0._Z25auxi_set_calculus_toolboxPdS_S_S_S_S_S_S_S_S_S_S_S_S_S_S_S_S_S_S_S_S_S_S_S_S_S_PKdS1_S1_S1_S1_S1_S1_S1_S1_S1_S1_S1_S1_S1_S1_iiiddddi --------------------------
	.section	.nv.constant0._Z25auxi_set_calculus_toolboxPdS_S_S_S_S_S_S_S_S_S_S_S_S_S_S_S_S_S_S_S_S_S_S_S_S_S_PKdS1_S1_S1_S1_S1_S1_S1_S1_S1_S1_S1_S1_S1_S1_iiiddddi,"a",@progbits
	.sectionflags	@""
	.align	4
.nv.constant0._Z25auxi_set_calculus_toolboxPdS_S_S_S_S_S_S_S_S_S_S_S_S_S_S_S_S_S_S_S_S_S_S_S_S_S_PKdS1_S1_S1_S1_S1_S1_S1_S1_S1_S1_S1_S1_S1_S1_iiiddddi:
	.zero		1284


//--------------------- .nv.constant0._Z20set_calculus_toolboxPdS_S_S_S_S_S_S_S_S_S_S_S_S_S_S_S_S_PKdS1_iiiddddi --------------------------
	.section	.nv.constant0._Z20set_calculus_toolboxPdS_S_S_S_S_S_S_S_S_S_S_S_S_S_S_S_S_PKdS1_iiiddddi,"a",@progbits
	.sectionflags	@""
	.align	4
.nv.constant0._Z20set_calculus_toolboxPdS_S_S_S_S_S_S_S_S_S_S_S_S_S_S_S_S_PKdS1_iiiddddi:
	.zero		1108


//--------------------- SYMBOLS --------------------------

	.type		.nv.reservedSmem.offset0,@object
	.size		.nv.reservedSmem.offset0,0x4
